def matmul_kernel(
    a_ptr,
    b_ptr,
    c_ptr,
    M,
    N,
    K,
    stride_am,
    stride_ak,
    stride_bk,
    stride_bn,
    stride_cm,
    stride_cn,
    BLOCK_M: tl.constexpr,
    BLOCK_N: tl.constexpr,
    BLOCK_K: tl.constexpr,
    GROUP_M: tl.constexpr,
):
    pid = tl.program_id(axis=0)
    num_pid_m = tl.cdiv(M, BLOCK_M)
    num_pid_n = tl.cdiv(N, BLOCK_N)
    num_pid_in_group = GROUP_M * num_pid_n
    group_id = pid // num_pid_in_group
    first_pid_m = group_id * GROUP_M
    group_size_m = min(num_pid_m - first_pid_m, GROUP_M)
    pid_m = first_pid_m + ((pid % num_pid_in_group) % group_size_m)
    pid_n = (pid % num_pid_in_group) // group_size_m

    offs_am = (pid_m * BLOCK_M + tl.arange(0, BLOCK_M)) % M
    offs_bn = (pid_n * BLOCK_N + tl.arange(0, BLOCK_N)) % N
    offs_k = tl.arange(0, BLOCK_K)
    a_ptrs = a_ptr + offs_am[:, None] * stride_am + offs_k[None, :] * stride_ak
    b_ptrs = b_ptr + offs_k[:, None] * stride_bk + offs_bn[None, :] * stride_bn

    acc = tl.zeros((BLOCK_M, BLOCK_N), dtype=tl.float32)
    for kk in range(0, tl.cdiv(K, BLOCK_K)):
        a = tl.load(a_ptrs, mask=offs_k[None, :] < K - kk * BLOCK_K, other=0.0)
        b = tl.load(b_ptrs, mask=offs_k[:, None] < K - kk * BLOCK_K, other=0.0)
        acc = tl.dot(a, b, acc)
        a_ptrs += BLOCK_K * stride_ak
        b_ptrs += BLOCK_K * stride_bk

    c = acc.to(c_ptr.dtype.element_ty)
    offs_cm = pid_m * BLOCK_M + tl.arange(0, BLOCK_M)
    offs_cn = pid_n * BLOCK_N + tl.arange(0, BLOCK_N)
    c_ptrs = c_ptr + offs_cm[:, None] * stride_cm + offs_cn[None, :] * stride_cn
    mask = (offs_cm[:, None] < M) & (offs_cn[None, :] < N)
    tl.store(c_ptrs, c, mask=mask)

# config = {"BLOCK_K": 32, "BLOCK_M": 64, "BLOCK_N": 16, "GROUP_M": 8, "arch": "sm_90", "dtype": "bf16", "num_ctas": 1, "num_stages": 4, "num_warps": 4}
# arch = sm_90


// ===== COMPILED SASS (sm_90a) =====

	.target	sm_90a

	.elftype	@"ET_EXEC"


//--------------------- .note.nv.tkinfo           --------------------------
	.section	.note.nv.tkinfo,"",@"SHT_NOTE"
	.sectionflags	@"SHF_NOTE_NV_TKINFO"
	.tkinfo
        /*0018*/ 	.word	0x00000002
        /*0030*/ 	.string	""
        /*0030*/ 	.string	"ptxas"
        /*0030*/ 	.string	"Cuda compilation tools, release 13.0, V13.0.88"
        /*0030*/ 	.string	"Build cuda_13.0.r13.0/compiler.36424714_0"
        /*0030*/ 	.string	"-v  -suppress-debug-info  -lineinfo  -arch sm_90a "



//--------------------- .note.nv.cuinfo           --------------------------
	.section	.note.nv.cuinfo,"",@"SHT_NOTE"
	.sectionflags	@"SHF_NOTE_NV_CUINFO"
        /*0018*/ 	.short	0x0002
        /*001a*/ 	.short	0x005a
        /*001c*/ 	.short	0x0082
	.zero		2


//--------------------- .nv.info                  --------------------------
	.section	.nv.info,"",@"SHT_CUDA_INFO"
	.align	4


	//----- nvinfo : EIATTR_REGCOUNT
	.align		4
        /*0000*/ 	.byte	0x04, 0x2f
        /*0002*/ 	.short	(.L_1 - .L_0)
	.align		4
.L_0:
        /*0004*/ 	.word	index@(matmul_kernel)
        /*0008*/ 	.word	0x00000040


	//----- nvinfo : EIATTR_FRAME_SIZE
	.align		4
.L_1:
        /*000c*/ 	.byte	0x04, 0x11
        /*000e*/ 	.short	(.L_3 - .L_2)
	.align		4
.L_2:
        /*0010*/ 	.word	index@(matmul_kernel)
        /*0014*/ 	.word	0x00000000


	//----- nvinfo : EIATTR_MIN_STACK_SIZE
	.align		4
.L_3:
        /*0018*/ 	.byte	0x04, 0x12
        /*001a*/ 	.short	(.L_5 - .L_4)
	.align		4
.L_4:
        /*001c*/ 	.word	index@(matmul_kernel)
        /*0020*/ 	.word	0x00000000
.L_5:


//--------------------- .nv.compat                --------------------------
	.section	.nv.compat,"",@"SHT_CUDA_COMPAT_INFO"
	.align	4
        /*0000*/ 	.byte	0x02, 0x09, 0x01, 0x00, 0x02, 0x02, 0x04, 0x00, 0x02, 0x05, 0x05, 0x00, 0x03, 0x07, 0x01, 0x01
        /*0010*/ 	.byte	0x02, 0x03, 0x00, 0x00, 0x02, 0x06, 0x01, 0x00, 0x04, 0x0b, 0x08, 0x00, 0x00, 0x00, 0x00, 0x00
        /*0020*/ 	.byte	0x00, 0x00, 0x00, 0x00


//--------------------- .nv.info.matmul_kernel    --------------------------
	.section	.nv.info.matmul_kernel,"",@"SHT_CUDA_INFO"
	.sectionflags	@""
	.align	4


	//----- nvinfo : EIATTR_CUDA_API_VERSION
	.align		4
        /*0000*/ 	.byte	0x04, 0x37
        /*0002*/ 	.short	(.L_7 - .L_6)
.L_6:
        /*0004*/ 	.word	0x00000082


	//----- nvinfo : EIATTR_KPARAM_INFO
	.align		4
.L_7:
        /*0008*/ 	.byte	0x04, 0x17
        /*000a*/ 	.short	(.L_9 - .L_8)
.L_8:
        /*000c*/ 	.word	0x00000000
        /*0010*/ 	.short	0x000d
        /*0012*/ 	.short	0x0048
        /*0014*/ 	.byte	0x00, 0xf4, 0x21, 0x00


	//----- nvinfo : EIATTR_KPARAM_INFO
	.align		4
.L_9:
        /*0018*/ 	.byte	0x04, 0x17
        /*001a*/ 	.short	(.L_11 - .L_10)
.L_10:
        /*001c*/ 	.word	0x00000000
        /*0020*/ 	.short	0x000c
        /*0022*/ 	.short	0x0040
        /*0024*/ 	.byte	0x00, 0xf4, 0x21, 0x00


	//----- nvinfo : EIATTR_KPARAM_INFO
	.align		4
.L_11:
        /*0028*/ 	.byte	0x04, 0x17
        /*002a*/ 	.short	(.L_13 - .L_12)
.L_12:
        /*002c*/ 	.word	0x00000000
        /*0030*/ 	.short	0x000b
        /*0032*/ 	.short	0x0038
        /*0034*/ 	.byte	0x00, 0xf0, 0x11, 0x00


	//----- nvinfo : EIATTR_KPARAM_INFO
	.align		4
.L_13:
        /*0038*/ 	.byte	0x04, 0x17
        /*003a*/ 	.short	(.L_15 - .L_14)
.L_14:
        /*003c*/ 	.word	0x00000000
        /*0040*/ 	.short	0x000a
        /*0042*/ 	.short	0x0034
        /*0044*/ 	.byte	0x00, 0xf0, 0x11, 0x00


	//----- nvinfo : EIATTR_KPARAM_INFO
	.align		4
.L_15:
        /*0048*/ 	.byte	0x04, 0x17
        /*004a*/ 	.short	(.L_17 - .L_16)
.L_16:
        /*004c*/ 	.word	0x00000000
        /*0050*/ 	.short	0x0009
        /*0052*/ 	.short	0x0030
        /*0054*/ 	.byte	0x00, 0xf0, 0x11, 0x00


	//----- nvinfo : EIATTR_KPARAM_INFO
	.align		4
.L_17:
        /*0058*/ 	.byte	0x04, 0x17
        /*005a*/ 	.short	(.L_19 - .L_18)
.L_18:
        /*005c*/ 	.word	0x00000000
        /*0060*/ 	.short	0x0008
        /*0062*/ 	.short	0x002c
        /*0064*/ 	.byte	0x00, 0xf0, 0x11, 0x00


	//----- nvinfo : EIATTR_KPARAM_INFO
	.align		4
.L_19:
        /*0068*/ 	.byte	0x04, 0x17
        /*006a*/ 	.short	(.L_21 - .L_20)
.L_20:
        /*006c*/ 	.word	0x00000000
        /*0070*/ 	.short	0x0007
        /*0072*/ 	.short	0x0028
        /*0074*/ 	.byte	0x00, 0xf0, 0x11, 0x00


	//----- nvinfo : EIATTR_KPARAM_INFO
	.align		4
.L_21:
        /*0078*/ 	.byte	0x04, 0x17
        /*007a*/ 	.short	(.L_23 - .L_22)
.L_22:
        /*007c*/ 	.word	0x00000000
        /*0080*/ 	.short	0x0006
        /*0082*/ 	.short	0x0024
        /*0084*/ 	.byte	0x00, 0xf0, 0x11, 0x00


	//----- nvinfo : EIATTR_KPARAM_INFO
	.align		4
.L_23:
        /*0088*/ 	.byte	0x04, 0x17
        /*008a*/ 	.short	(.L_25 - .L_24)
.L_24:
        /*008c*/ 	.word	0x00000000
        /*0090*/ 	.short	0x0005
        /*0092*/ 	.short	0x0020
        /*0094*/ 	.byte	0x00, 0xf0, 0x11, 0x00


	//----- nvinfo : EIATTR_KPARAM_INFO
	.align		4
.L_25:
        /*0098*/ 	.byte	0x04, 0x17
        /*009a*/ 	.short	(.L_27 - .L_26)
.L_26:
        /*009c*/ 	.word	0x00000000
        /*00a0*/ 	.short	0x0004
        /*00a2*/ 	.short	0x001c
        /*00a4*/ 	.byte	0x00, 0xf0, 0x11, 0x00


	//----- nvinfo : EIATTR_KPARAM_INFO
	.align		4
.L_27:
        /*00a8*/ 	.byte	0x04, 0x17
        /*00aa*/ 	.short	(.L_29 - .L_28)
.L_28:
        /*00ac*/ 	.word	0x00000000
        /*00b0*/ 	.short	0x0003
        /*00b2*/ 	.short	0x0018
        /*00b4*/ 	.byte	0x00, 0xf0, 0x11, 0x00


	//----- nvinfo : EIATTR_KPARAM_INFO
	.align		4
.L_29:
        /*00b8*/ 	.byte	0x04, 0x17
        /*00ba*/ 	.short	(.L_31 - .L_30)
.L_30:
        /*00bc*/ 	.word	0x00000000
        /*00c0*/ 	.short	0x0002
        /*00c2*/ 	.short	0x0010
        /*00c4*/ 	.byte	0x00, 0xf4, 0x21, 0x00


	//----- nvinfo : EIATTR_KPARAM_INFO
	.align		4
.L_31:
        /*00c8*/ 	.byte	0x04, 0x17
        /*00ca*/ 	.short	(.L_33 - .L_32)
.L_32:
        /*00cc*/ 	.word	0x00000000
        /*00d0*/ 	.short	0x0001
        /*00d2*/ 	.short	0x0008
        /*00d4*/ 	.byte	0x00, 0xf4, 0x21, 0x00


	//----- nvinfo : EIATTR_KPARAM_INFO
	.align		4
.L_33:
        /*00d8*/ 	.byte	0x04, 0x17
        /*00da*/ 	.short	(.L_35 - .L_34)
.L_34:
        /*00dc*/ 	.word	0x00000000
        /*00e0*/ 	.short	0x0000
        /*00e2*/ 	.short	0x0000
        /*00e4*/ 	.byte	0x00, 0xf4, 0x21, 0x00


	//----- nvinfo : EIATTR_SPARSE_MMA_MASK
	.align		4
.L_35:
        /*00e8*/ 	.byte	0x03, 0x50
        /*00ea*/ 	.short	0x0000


	//----- nvinfo : EIATTR_MAXREG_COUNT
	.align		4
        /*00ec*/ 	.byte	0x03, 0x1b
        /*00ee*/ 	.short	0x00ff


	//----- nvinfo : EIATTR_NUM_BARRIERS
	.align		4
        /*00f0*/ 	.byte	0x02, 0x4c
        /*00f2*/ 	.byte	0x01
	.zero		1


	//----- nvinfo : EIATTR_MERCURY_ISA_VERSION
	.align		4
        /*00f4*/ 	.byte	0x03, 0x5f
        /*00f6*/ 	.short	0x0101


	//----- nvinfo : EIATTR_EXIT_INSTR_OFFSETS
	.align		4
        /*00f8*/ 	.byte	0x04, 0x1c
        /*00fa*/ 	.short	(.L_37 - .L_36)


	//   ....[0]....
.L_36:
        /*00fc*/ 	.word	0x00001cf0


	//   ....[1]....
        /*0100*/ 	.word	0x00001d20


	//----- nvinfo : EIATTR_REQNTID
	.align		4
.L_37:
        /*0104*/ 	.byte	0x04, 0x10
        /*0106*/ 	.short	(.L_39 - .L_38)
.L_38:
        /*0108*/ 	.word	0x00000080
        /*010c*/ 	.word	0x00000001
        /*0110*/ 	.word	0x00000001


	//----- nvinfo : EIATTR_CBANK_PARAM_SIZE
	.align		4
.L_39:
        /*0114*/ 	.byte	0x03, 0x19
        /*0116*/ 	.short	0x0050


	//----- nvinfo : EIATTR_PARAM_CBANK
	.align		4
        /*0118*/ 	.byte	0x04, 0x0a
        /*011a*/ 	.short	(.L_41 - .L_40)
	.align		4
.L_40:
        /*011c*/ 	.word	index@(.nv.constant0.matmul_kernel)
        /*0120*/ 	.short	0x0210
        /*0122*/ 	.short	0x0050


	//----- nvinfo : EIATTR_SW_WAR
	.align		4
.L_41:
        /*0124*/ 	.byte	0x04, 0x36
        /*0126*/ 	.short	(.L_43 - .L_42)
.L_42:
        /*0128*/ 	.word	0x00000008
.L_43:


//--------------------- .nv.callgraph             --------------------------
	.section	.nv.callgraph,"",@"SHT_CUDA_CALLGRAPH"
	.align	4
	.sectionentsize	8
	.align		4
        /*0000*/ 	.word	0x00000000
	.align		4
        /*0004*/ 	.word	0xffffffff
	.align		4
        /*0008*/ 	.word	0x00000000
	.align		4
        /*000c*/ 	.word	0xfffffffe
	.align		4
        /*0010*/ 	.word	0x00000000
	.align		4
        /*0014*/ 	.word	0xfffffffd
	.align		4
        /*0018*/ 	.word	0x00000000
	.align		4
        /*001c*/ 	.word	0xfffffffc


//--------------------- .text.matmul_kernel       --------------------------
	.section	.text.matmul_kernel,"ax",@progbits
	.align	128
        .global         matmul_kernel
        .type           matmul_kernel,@function
        .size           matmul_kernel,(.L_x_3 - matmul_kernel)
        .other          matmul_kernel,@"STO_CUDA_ENTRY STV_DEFAULT"
matmul_kernel:
.text.matmul_kernel:
[----:B------:R-:W-:Y:S08]  /*0000*/  LDC R1, c[0x0][0x28] ;  /* 0x00000a00ff017b82 */ /* 0x000ff00000000800 */
[----:B------:R-:W0:Y:S01]  /*0010*/  LDC.64 R12, c[0x0][0x228] ;  /* 0x00008a00ff0c7b82 */ /* 0x000e220000000a00 */
[----:B------:R-:W1:Y:S01]  /*0020*/  S2R R5, SR_CTAID.X ;  /* 0x0000000000057919 */ /* 0x000e620000002500 */
[----:B------:R-:W-:Y:S01]  /*0030*/  UMOV UR4, 0x400 ;  /* 0x0000040000047882 */ /* 0x000fe20000000000 */
[----:B------:R-:W-:Y:S01]  /*0040*/  ULDC.64 UR14, c[0x0][0x208] ;  /* 0x00008200000e7ab9 */ /* 0x000fe20000000a00 */
[----:B------:R-:W-:-:S02]  /*0050*/  CS2R R24, SRZ ;  /* 0x0000000000187805 */ /* 0x000fc4000001ff00 */
[----:B------:R-:W-:Y:S02]  /*0060*/  CS2R R26, SRZ ;  /* 0x00000000001a7805 */ /* 0x000fe4000001ff00 */
[----:B------:R-:W2:Y:S01]  /*0070*/  S2UR UR12, SR_CgaCtaId ;  /* 0x00000000000c79c3 */ /* 0x000ea20000008800 */
[----:B0-----:R-:W-:-:S05]  /*0080*/  VIADD R0, R13, 0xf ;  /* 0x0000000f0d007836 */ /* 0x001fca0000000000 */
[----:B------:R-:W-:Y:S01]  /*0090*/  SHF.R.S32.HI R3, RZ, 0x1f, R0 ;  /* 0x0000001fff037819 */ /* 0x000fe20000011400 */
[----:B--2---:R-:W-:-:S03]  /*00a0*/  ULEA UR12, UR12, UR4, 0x18 ;  /* 0x000000040c0c7291 */ /* 0x004fc6000f8ec03f */
[----:B------:R-:W-:Y:S02]  /*00b0*/  LEA.HI R3, R3, R0, RZ, 0x4 ;  /* 0x0000000003037211 */ /* 0x000fe400078f20ff */
[----:B-1----:R-:W-:Y:S02]  /*00c0*/  IABS R8, R5 ;  /* 0x0000000500087213 */ /* 0x002fe40000000000 */
[----:B------:R-:W-:-:S05]  /*00d0*/  SHF.R.S32.HI R3, RZ, 0x4, R3 ;  /* 0x00000004ff037819 */ /* 0x000fca0000011403 */
[----:B------:R-:W-:-:S05]  /*00e0*/  IMAD.SHL.U32 R4, R3, 0x8, RZ ;  /* 0x0000000803047824 */ /* 0x000fca00078e00ff */
[-C--:B------:R-:W-:Y:S02]  /*00f0*/  IABS R7, R4.reuse ;  /* 0x0000000400077213 */ /* 0x080fe40000000000 */
[----:B------:R-:W-:Y:S02]  /*0100*/  IABS R10, R4 ;  /* 0x00000004000a7213 */ /* 0x000fe40000000000 */
[----:B------:R-:W0:Y:S08]  /*0110*/  I2F.RP R0, R7 ;  /* 0x0000000700007306 */ /* 0x000e300000209400 */
[----:B0-----:R-:W0:Y:S02]  /*0120*/  MUFU.RCP R0, R0 ;  /* 0x0000000000007308 */ /* 0x001e240000001000 */
[----:B0-----:R-:W-:-:S02]  /*0130*/  VIADD R2, R0, 0xffffffe ;  /* 0x0ffffffe00027836 */ /* 0x001fc40000000000 */
[----:B------:R-:W-:-:S04]  /*0140*/  IMAD.MOV R0, RZ, RZ, -R10 ;  /* 0x000000ffff007224 */ /* 0x000fc800078e0a0a */
[----:B------:R0:W1:Y:S02]  /*0150*/  F2I.FTZ.U32.TRUNC.NTZ R3, R2 ;  /* 0x0000000200037305 */ /* 0x000064000021f000 */
[----:B0-----:R-:W-:Y:S02]  /*0160*/  IMAD.MOV.U32 R2, RZ, RZ, RZ ;  /* 0x000000ffff027224 */ /* 0x001fe400078e00ff */
[----:B-1----:R-:W-:-:S04]  /*0170*/  IMAD.MOV R6, RZ, RZ, -R3 ;  /* 0x000000ffff067224 */ /* 0x002fc800078e0a03 */
[----:B------:R-:W-:Y:S02]  /*0180*/  IMAD R9, R6, R7, RZ ;  /* 0x0000000706097224 */ /* 0x000fe400078e02ff */
[----:B------:R-:W-:Y:S02]  /*0190*/  IMAD.MOV.U32 R6, RZ, RZ, R8 ;  /* 0x000000ffff067224 */ /* 0x000fe400078e0008 */
[----:B------:R-:W-:-:S06]  /*01a0*/  IMAD.HI.U32 R3, R3, R9, R2 ;  /* 0x0000000903037227 */ /* 0x000fcc00078e0002 */
[----:B------:R-:W-:-:S04]  /*01b0*/  IMAD.HI.U32 R3, R3, R6, RZ ;  /* 0x0000000603037227 */ /* 0x000fc800078e00ff */
[----:B------:R-:W-:-:S05]  /*01c0*/  IMAD R0, R3, R0, R6 ;  /* 0x0000000003007224 */ /* 0x000fca00078e0206 */
[----:B------:R-:W-:-:S13]  /*01d0*/  ISETP.GT.U32.AND P1, PT, R7, R0, PT ;  /* 0x000000000700720c */ /* 0x000fda0003f24070 */
[----:B------:R-:W-:Y:S02]  /*01e0*/  @!P1 IMAD.IADD R0, R0, 0x1, -R7 ;  /* 0x0000000100009824 */ /* 0x000fe400078e0a07 */
[----:B------:R-:W-:Y:S01]  /*01f0*/  @!P1 VIADD R3, R3, 0x1 ;  /* 0x0000000103039836 */ /* 0x000fe20000000000 */
[----:B------:R-:W-:Y:S02]  /*0200*/  ISETP.NE.AND P1, PT, R4, RZ, PT ;  /* 0x000000ff0400720c */ /* 0x000fe40003f25270 */
[----:B------:R-:W-:Y:S02]  /*0210*/  ISETP.GE.U32.AND P0, PT, R0, R7, PT ;  /* 0x000000070000720c */ /* 0x000fe40003f06070 */
[----:B------:R-:W-:-:S04]  /*0220*/  LOP3.LUT R0, R5, R4, RZ, 0x3c, !PT ;  /* 0x0000000405007212 */ /* 0x000fc800078e3cff */
[----:B------:R-:W-:Y:S01]  /*0230*/  ISETP.GE.AND P2, PT, R0, RZ, PT ;  /* 0x000000ff0000720c */ /* 0x000fe20003f46270 */
[----:B------:R-:W-:-:S06]  /*0240*/  VIADD R0, R12, 0x3f ;  /* 0x0000003f0c007836 */ /* 0x000fcc0000000000 */
[----:B------:R-:W-:-:S04]  /*0250*/  @P0 VIADD R3, R3, 0x1 ;  /* 0x0000000103030836 */ /* 0x000fc80000000000 */
[----:B------:R-:W-:Y:S01]  /*0260*/  IMAD.MOV.U32 R2, RZ, RZ, R3 ;  /* 0x000000ffff027224 */ /* 0x000fe200078e0003 */
[----:B------:R-:W-:-:S03]  /*0270*/  SHF.R.S32.HI R3, RZ, 0x1f, R0 ;  /* 0x0000001fff037819 */ /* 0x000fc60000011400 */
[----:B------:R-:W-:Y:S01]  /*0280*/  @!P2 IMAD.MOV R2, RZ, RZ, -R2 ;  /* 0x000000ffff02a224 */ /* 0x000fe200078e0a02 */
[----:B------:R-:W-:Y:S02]  /*0290*/  @!P1 LOP3.LUT R2, RZ, R4, RZ, 0x33, !PT ;  /* 0x00000004ff029212 */ /* 0x000fe400078e33ff */
[----:B------:R-:W-:-:S03]  /*02a0*/  LEA.HI R3, R3, R0, RZ, 0x6 ;  /* 0x0000000003037211 */ /* 0x000fc600078f30ff */
[----:B------:R-:W-:Y:S02]  /*02b0*/  IMAD.SHL.U32 R6, R2, 0x8, RZ ;  /* 0x0000000802067824 */ /* 0x000fe400078e00ff */
[----:B------:R-:W-:-:S03]  /*02c0*/  IMAD.MOV R2, RZ, RZ, -R2 ;  /* 0x000000ffff027224 */ /* 0x000fc600078e0a02 */
[----:B------:R-:W-:Y:S01]  /*02d0*/  LEA.HI.SX32 R3, R3, -R6, 0x1a ;  /* 0x8000000603037211 */ /* 0x000fe200078fd2ff */
[----:B------:R-:W-:-:S03]  /*02e0*/  IMAD R8, R4, R2, R5 ;  /* 0x0000000204087224 */ /* 0x000fc600078e0205 */
[----:B------:R-:W-:-:S04]  /*02f0*/  VIMNMX R11, R3, 0x8, PT ;  /* 0x00000008030b7848 */ /* 0x000fc80003fe0100 */
[-C--:B------:R-:W-:Y:S02]  /*0300*/  IABS R7, R11.reuse ;  /* 0x0000000b00077213 */ /* 0x080fe40000000000 */
[----:B------:R-:W-:Y:S02]  /*0310*/  IABS R4, R11 ;  /* 0x0000000b00047213 */ /* 0x000fe40000000000 */
[----:B------:R-:W0:Y:S08]  /*0320*/  I2F.RP R0, R7 ;  /* 0x0000000700007306 */ /* 0x000e300000209400 */
[----:B0-----:R-:W0:Y:S02]  /*0330*/  MUFU.RCP R0, R0 ;  /* 0x0000000000007308 */ /* 0x001e240000001000 */
[----:B0-----:R-:W-:-:S02]  /*0340*/  VIADD R3, R0, 0xffffffe ;  /* 0x0ffffffe00037836 */ /* 0x001fc40000000000 */
[----:B------:R-:W-:Y:S02]  /*0350*/  IMAD.MOV R0, RZ, RZ, -R4 ;  /* 0x000000ffff007224 */ /* 0x000fe400078e0a04 */
[----:B------:R-:W0:Y:S02]  /*0360*/  LDC R4, c[0x0][0x230] ;  /* 0x00008c00ff047b82 */ /* 0x000e240000000800 */
[----:B------:R-:W1:Y:S02]  /*0370*/  F2I.FTZ.U32.TRUNC.NTZ R3, R3 ;  /* 0x0000000300037305 */ /* 0x000e64000021f000 */
[----:B-1----:R-:W-:-:S04]  /*0380*/  IMAD.MOV R9, RZ, RZ, -R3 ;  /* 0x000000ffff097224 */ /* 0x002fc800078e0a03 */
[----:B------:R-:W-:Y:S01]  /*0390*/  IMAD.MOV.U32 R2, RZ, RZ, R9 ;  /* 0x000000ffff027224 */ /* 0x000fe200078e0009 */
[----:B------:R-:W-:Y:S01]  /*03a0*/  IABS R9, R8 ;  /* 0x0000000800097213 */ /* 0x000fe20000000000 */
[----:B0-----:R-:W-:Y:S02]  /*03b0*/  VIADD R4, R4, 0x1f ;  /* 0x0000001f04047836 */ /* 0x001fe40000000000 */
[----:B------:R-:W-:Y:S02]  /*03c0*/  IMAD R5, R2, R7, RZ ;  /* 0x0000000702057224 */ /* 0x000fe400078e02ff */
[----:B------:R-:W-:-:S04]  /*03d0*/  IMAD.MOV.U32 R2, RZ, RZ, RZ ;  /* 0x000000ffff027224 */ /* 0x000fc800078e00ff */
[----:B------:R-:W-:Y:S02]  /*03e0*/  IMAD.HI.U32 R2, R3, R5, R2 ;  /* 0x0000000503027227 */ /* 0x000fe400078e0002 */
[----:B------:R-:W0:Y:S04]  /*03f0*/  S2R R5, SR_TID.X ;  /* 0x0000000000057919 */ /* 0x000e280000002100 */
[----:B------:R-:W-:-:S04]  /*0400*/  IMAD.HI.U32 R2, R2, R9, RZ ;  /* 0x0000000902027227 */ /* 0x000fc800078e00ff */
[----:B------:R-:W-:-:S05]  /*0410*/  IMAD R0, R2, R0, R9 ;  /* 0x0000000002007224 */ /* 0x000fca00078e0209 */
[----:B------:R-:W-:-:S13]  /*0420*/  ISETP.GT.U32.AND P1, PT, R7, R0, PT ;  /* 0x000000000700720c */ /* 0x000fda0003f24070 */
[----:B------:R-:W-:Y:S02]  /*0430*/  @!P1 IMAD.IADD R0, R0, 0x1, -R7 ;  /* 0x0000000100009824 */ /* 0x000fe400078e0a07 */
[----:B------:R-:W-:Y:S01]  /*0440*/  @!P1 VIADD R2, R2, 0x1 ;  /* 0x0000000102029836 */ /* 0x000fe20000000000 */
[----:B------:R-:W-:Y:S02]  /*0450*/  ISETP.NE.AND P1, PT, R11, RZ, PT ;  /* 0x000000ff0b00720c */ /* 0x000fe40003f25270 */
[----:B------:R-:W-:Y:S02]  /*0460*/  ISETP.GE.U32.AND P0, PT, R0, R7, PT ;  /* 0x000000070000720c */ /* 0x000fe40003f06070 */
[----:B------:R-:W-:Y:S02]  /*0470*/  LOP3.LUT R0, R8, R11, RZ, 0x3c, !PT ;  /* 0x0000000b08007212 */ /* 0x000fe400078e3cff */
[----:B0-----:R-:W-:Y:S02]  /*0480*/  LOP3.LUT R3, R5, 0x3f, RZ, 0xc0, !PT ;  /* 0x0000003f05037812 */ /* 0x001fe400078ec0ff */
[----:B------:R-:W-:-:S02]  /*0490*/  ISETP.GE.AND P2, PT, R0, RZ, PT ;  /* 0x000000ff0000720c */ /* 0x000fc40003f46270 */
[----:B------:R-:W-:-:S04]  /*04a0*/  SHF.R.U32.HI R49, RZ, 0x6, R5 ;  /* 0x00000006ff317819 */ /* 0x000fc80000011605 */
[----:B------:R-:W-:Y:S01]  /*04b0*/  SGXT.U32 R49, R49, 0x1 ;  /* 0x000000013131781a */ /* 0x000fe20000000000 */
[----:B------:R-:W-:Y:S01]  /*04c0*/  @P0 VIADD R2, R2, 0x1 ;  /* 0x0000000102020836 */ /* 0x000fe20000000000 */
[----:B------:R-:W-:-:S05]  /*04d0*/  ISETP.GE.AND P0, PT, R4, 0x20, PT ;  /* 0x000000200400780c */ /* 0x000fca0003f06270 */
[----:B------:R-:W-:Y:S01]  /*04e0*/  @!P2 IMAD.MOV R2, RZ, RZ, -R2 ;  /* 0x000000ffff02a224 */ /* 0x000fe200078e0a02 */
[----:B------:R-:W-:-:S05]  /*04f0*/  @!P1 LOP3.LUT R2, RZ, R11, RZ, 0x33, !PT ;  /* 0x0000000bff029212 */ /* 0x000fca00078e33ff */
[----:B------:R-:W-:-:S04]  /*0500*/  IMAD.MOV R0, RZ, RZ, -R2 ;  /* 0x000000ffff007224 */ /* 0x000fc800078e0a02 */
[----:B------:R-:W-:-:S04]  /*0510*/  IMAD R0, R11, R0, R8 ;  /* 0x000000000b007224 */ /* 0x000fc800078e0208 */
[----:B------:R-:W-:Y:S02]  /*0520*/  IMAD.IADD R6, R6, 0x1, R0 ;  /* 0x0000000106067824 */ /* 0x000fe400078e0200 */
[----:B------:R-:W-:Y:S02]  /*0530*/  IMAD.SHL.U32 R0, R2, 0x10, RZ ;  /* 0x0000001002007824 */ /* 0x000fe400078e00ff */
[----:B------:R-:W-:Y:S01]  /*0540*/  IMAD R2, R6, 0x40, R3 ;  /* 0x0000004006027824 */ /* 0x000fe200078e0203 */
[----:B------:R-:W-:Y:S06]  /*0550*/  @!P0 BRA `(.L_x_0) ;  /* 0x0000001000bc8947 */ /* 0x000fec0003800000 */
[----:B------:R-:W-:Y:S01]  /*0560*/  IABS R21, R12 ;  /* 0x0000000c00157213 */ /* 0x000fe20000000000 */
[----:B------:R-:W-:Y:S01]  /*0570*/  ULDC.64 UR4, c[0x0][0x218] ;  /* 0x0000860000047ab9 */ /* 0x000fe20000000a00 */
[----:B------:R-:W-:Y:S01]  /*0580*/  IABS R6, R13 ;  /* 0x0000000d00067213 */ /* 0x000fe20000000000 */
[----:B------:R-:W-:Y:S01]  /*0590*/  ULDC UR6, c[0x0][0x234] ;  /* 0x00008d0000067ab9 */ /* 0x000fe20000000800 */
[----:B------:R-:W0:Y:S01]  /*05a0*/  I2F.RP R14, R21 ;  /* 0x00000015000e7306 */ /* 0x000e220000209400 */
[----:B------:R-:W-:Y:S01]  /*05b0*/  LOP3.LUT P1, RZ, R5, 0x40, RZ, 0xc0, !PT ;  /* 0x0000004005ff7812 */ /* 0x000fe2000782c0ff */
[----:B------:R-:W-:Y:S01]  /*05c0*/  ULDC.64 UR8, c[0x0][0x210] ;  /* 0x0000840000087ab9 */ /* 0x000fe20000000a00 */
[C---:B------:R-:W-:Y:S01]  /*05d0*/  LOP3.LUT R23, R49.reuse, 0x10, RZ, 0xfc, !PT ;  /* 0x0000001031177812 */ /* 0x040fe200078efcff */
[----:B------:R-:W-:Y:S01]  /*05e0*/  ULDC UR13, c[0x0][0x240] ;  /* 0x00009000000d7ab9 */ /* 0x000fe20000000800 */
[----:B------:R-:W-:Y:S02]  /*05f0*/  LOP3.LUT R32, R49, 0xe, RZ, 0xfc, !PT ;  /* 0x0000000e31207812 */ /* 0x000fe400078efcff */
[----:B------:R-:W-:-:S02]  /*0600*/  CS2R R24, SRZ ;  /* 0x0000000000187805 */ /* 0x000fc4000001ff00 */
[C---:B------:R-:W-:Y:S01]  /*0610*/  LOP3.LUT R33, R49.reuse, 0xc, RZ, 0xfc, !PT ;  /* 0x0000000c31217812 */ /* 0x040fe200078efcff */
[----:B------:R-:W1:Y:S01]  /*0620*/  I2F.RP R7, R6 ;  /* 0x0000000600077306 */ /* 0x000e620000209400 */
[C---:B------:R-:W-:Y:S02]  /*0630*/  LOP3.LUT R41, R49.reuse, 0xa, RZ, 0xfc, !PT ;  /* 0x0000000a31297812 */ /* 0x040fe400078efcff */
[----:B------:R-:W-:Y:S02]  /*0640*/  CS2R R26, SRZ ;  /* 0x00000000001a7805 */ /* 0x000fe4000001ff00 */
[C---:B------:R-:W-:Y:S02]  /*0650*/  LOP3.LUT R43, R49.reuse, 0x8, RZ, 0xfc, !PT ;  /* 0x00000008312b7812 */ /* 0x040fe400078efcff */
[----:B------:R-:W-:Y:S02]  /*0660*/  CS2R R28, SRZ ;  /* 0x00000000001c7805 */ /* 0x000fe4000001ff00 */
[----:B------:R-:W-:-:S02]  /*0670*/  LOP3.LUT R45, R49, 0x6, RZ, 0xfc, !PT ;  /* 0x00000006312d7812 */ /* 0x000fc400078efcff */
[----:B------:R-:W-:Y:S02]  /*0680*/  CS2R R30, SRZ ;  /* 0x00000000001e7805 */ /* 0x000fe4000001ff00 */
[----:B------:R-:W-:Y:S01]  /*0690*/  LOP3.LUT R47, R49, 0x4, RZ, 0xfc, !PT ;  /* 0x00000004312f7812 */ /* 0x000fe200078efcff */
[----:B0-----:R-:W0:Y:S01]  /*06a0*/  MUFU.RCP R14, R14 ;  /* 0x0000000e000e7308 */ /* 0x001e220000001000 */
[----:B------:R-:W-:Y:S01]  /*06b0*/  UMOV UR10, 0xfffffffe ;  /* 0xfffffffe000a7882 */ /* 0x000fe20000000000 */
[----:B------:R-:W-:Y:S01]  /*06c0*/  UMOV UR11, 0x7fffffdf ;  /* 0x7fffffdf000b7882 */ /* 0x000fe20000000000 */
[----:B------:R-:W-:-:S05]  /*06d0*/  UMOV UR7, URZ ;  /* 0x0000003f00077c82 */ /* 0x000fca0008000000 */
[----:B-1----:R-:W1:Y:S01]  /*06e0*/  MUFU.RCP R7, R7 ;  /* 0x0000000700077308 */ /* 0x002e620000001000 */
[----:B0-----:R-:W-:Y:S01]  /*06f0*/  VIADD R10, R14, 0xffffffe ;  /* 0x0ffffffe0e0a7836 */ /* 0x001fe20000000000 */
[----:B------:R-:W-:-:S06]  /*0700*/  IABS R14, R2 ;  /* 0x00000002000e7213 */ /* 0x000fcc0000000000 */
[----:B------:R0:W2:Y:S01]  /*0710*/  F2I.FTZ.U32.TRUNC.NTZ R11, R10 ;  /* 0x0000000a000b7305 */ /* 0x0000a2000021f000 */
[----:B-1----:R-:W-:-:S07]  /*0720*/  VIADD R8, R7, 0xffffffe ;  /* 0x0ffffffe07087836 */ /* 0x002fce0000000000 */
[----:B------:R1:W3:Y:S01]  /*0730*/  F2I.FTZ.U32.TRUNC.NTZ R9, R8 ;  /* 0x0000000800097305 */ /* 0x0002e2000021f000 */
[----:B0-----:R-:W-:Y:S02]  /*0740*/  IMAD.MOV.U32 R10, RZ, RZ, RZ ;  /* 0x000000ffff0a7224 */ /* 0x001fe400078e00ff */
[----:B--2---:R-:W-:Y:S02]  /*0750*/  IMAD.MOV R16, RZ, RZ, -R11 ;  /* 0x000000ffff107224 */ /* 0x004fe400078e0a0b */
[----:B-1----:R-:W-:Y:S02]  /*0760*/  IMAD.MOV.U32 R8, RZ, RZ, RZ ;  /* 0x000000ffff087224 */ /* 0x002fe400078e00ff */
[----:B------:R-:W-:Y:S01]  /*0770*/  IMAD R15, R16, R21, RZ ;  /* 0x00000015100f7224 */ /* 0x000fe200078e02ff */
[----:B------:R-:W-:-:S03]  /*0780*/  SHF.R.U32.HI R16, RZ, 0x5, R5 ;  /* 0x00000005ff107819 */ /* 0x000fc60000011605 */
[----:B------:R-:W-:Y:S01]  /*0790*/  IMAD.HI.U32 R11, R11, R15, R10 ;  /* 0x0000000f0b0b7227 */ /* 0x000fe200078e000a */
[----:B------:R-:W-:-:S03]  /*07a0*/  SGXT.U32 R7, R16, 0x2 ;  /* 0x000000021007781a */ /* 0x000fc60000000000 */
[----:B---3--:R-:W-:Y:S01]  /*07b0*/  IMAD.MOV R10, RZ, RZ, -R9 ;  /* 0x000000ffff0a7224 */ /* 0x008fe200078e0a09 */
[----:B------:R-:W-:Y:S01]  /*07c0*/  LOP3.LUT R16, R0, R7, RZ, 0xfc, !PT ;  /* 0x0000000700107212 */ /* 0x000fe200078efcff */
[----:B------:R-:W-:-:S03]  /*07d0*/  IMAD.HI.U32 R11, R11, R14, RZ ;  /* 0x0000000e0b0b7227 */ /* 0x000fc600078e00ff */
[C---:B------:R-:W-:Y:S01]  /*07e0*/  LOP3.LUT R18, R16.reuse, 0xc, RZ, 0xfc, !PT ;  /* 0x0000000c10127812 */ /* 0x040fe200078efcff */
[----:B------:R-:W-:Y:S01]  /*07f0*/  IMAD.MOV.U32 R7, RZ, RZ, R10 ;  /* 0x000000ffff077224 */ /* 0x000fe200078e000a */
[C---:B------:R-:W-:Y:S01]  /*0800*/  LOP3.LUT R20, R16.reuse, 0x8, RZ, 0xfc, !PT ;  /* 0x0000000810147812 */ /* 0x040fe200078efcff */
[----:B------:R-:W-:Y:S01]  /*0810*/  IMAD.MOV R11, RZ, RZ, -R11 ;  /* 0x000000ffff0b7224 */ /* 0x000fe200078e0a0b */
[----:B------:R-:W-:Y:S01]  /*0820*/  IABS R10, R18 ;  /* 0x00000012000a7213 */ /* 0x000fe20000000000 */
[----:B------:R-:W-:Y:S01]  /*0830*/  IMAD R7, R7, R6, RZ ;  /* 0x0000000607077224 */ /* 0x000fe200078e02ff */
[----:B------:R-:W-:Y:S01]  /*0840*/  LOP3.LUT R22, R16, 0x4, RZ, 0xfc, !PT ;  /* 0x0000000410167812 */ /* 0x000fe200078efcff */
[----:B------:R-:W-:Y:S01]  /*0850*/  IMAD R14, R21, R11, R14 ;  /* 0x0000000b150e7224 */ /* 0x000fe200078e020e */
[----:B------:R-:W-:Y:S01]  /*0860*/  IABS R15, R20 ;  /* 0x00000014000f7213 */ /* 0x000fe20000000000 */
[----:B------:R-:W-:Y:S01]  /*0870*/  IMAD.HI.U32 R8, R9, R7, R8 ;  /* 0x0000000709087227 */ /* 0x000fe200078e0008 */
[----:B------:R-:W-:-:S02]  /*0880*/  IABS R17, R22 ;  /* 0x0000001600117213 */ /* 0x000fc40000000000 */
[----:B------:R-:W-:Y:S01]  /*0890*/  IABS R19, R16 ;  /* 0x0000001000137213 */ /* 0x000fe20000000000 */
[----:B------:R-:W-:Y:S01]  /*08a0*/  IMAD.MOV.U32 R11, RZ, RZ, R10 ;  /* 0x000000ffff0b7224 */ /* 0x000fe200078e000a */
[----:B------:R-:W-:Y:S01]  /*08b0*/  ISETP.GT.U32.AND P0, PT, R21, R14, PT ;  /* 0x0000000e1500720c */ /* 0x000fe20003f04070 */
[----:B------:R-:W-:-:S04]  /*08c0*/  IMAD.HI.U32 R9, R8, R15, RZ ;  /* 0x0000000f08097227 */ /* 0x000fc800078e00ff */
[----:B------:R-:W-:-:S04]  /*08d0*/  IMAD.HI.U32 R7, R8, R11, RZ ;  /* 0x0000000b08077227 */ /* 0x000fc800078e00ff */
[----:B------:R-:W-:-:S04]  /*08e0*/  IMAD.HI.U32 R10, R8, R17, RZ ;  /* 0x00000011080a7227 */ /* 0x000fc800078e00ff */
[----:B------:R-:W-:-:S04]  /*08f0*/  IMAD.HI.U32 R8, R8, R19, RZ ;  /* 0x0000001308087227 */ /* 0x000fc800078e00ff */
[----:B------:R-:W-:Y:S02]  /*0900*/  IMAD.MOV R7, RZ, RZ, -R7 ;  /* 0x000000ffff077224 */ /* 0x000fe400078e0a07 */
[----:B------:R-:W-:Y:S02]  /*0910*/  IMAD.MOV R10, RZ, RZ, -R10 ;  /* 0x000000ffff0a7224 */ /* 0x000fe400078e0a0a */
[----:B------:R-:W-:Y:S02]  /*0920*/  IMAD.MOV R9, RZ, RZ, -R9 ;  /* 0x000000ffff097224 */ /* 0x000fe400078e0a09 */
[----:B------:R-:W-:Y:S02]  /*0930*/  IMAD.MOV R8, RZ, RZ, -R8 ;  /* 0x000000ffff087224 */ /* 0x000fe400078e0a08 */
[C---:B------:R-:W-:Y:S02]  /*0940*/  IMAD R7, R6.reuse, R7, R11 ;  /* 0x0000000706077224 */ /* 0x040fe400078e020b */
[----:B------:R-:W-:-:S02]  /*0950*/  IMAD R11, R6, R10, R17 ;  /* 0x0000000a060b7224 */ /* 0x000fc400078e0211 */
[----:B------:R-:W-:Y:S01]  /*0960*/  @!P0 IMAD.IADD R14, R14, 0x1, -R21 ;  /* 0x000000010e0e8824 */ /* 0x000fe200078e0a15 */
[C---:B------:R-:W-:Y:S01]  /*0970*/  ISETP.GT.U32.AND P3, PT, R6.reuse, R7, PT ;  /* 0x000000070600720c */ /* 0x040fe20003f64070 */
[C---:B------:R-:W-:Y:S01]  /*0980*/  IMAD R9, R6.reuse, R9, R15 ;  /* 0x0000000906097224 */ /* 0x040fe200078e020f */
[C---:B------:R-:W-:Y:S01]  /*0990*/  ISETP.GT.U32.AND P5, PT, R6.reuse, R11, PT ;  /* 0x0000000b0600720c */ /* 0x040fe20003fa4070 */
[C---:B------:R-:W-:Y:S01]  /*09a0*/  IMAD R17, R6.reuse, R8, R19 ;  /* 0x0000000806117224 */ /* 0x040fe200078e0213 */
[----:B------:R-:W-:Y:S01]  /*09b0*/  ISETP.GT.U32.AND P0, PT, R21, R14, PT ;  /* 0x0000000e1500720c */ /* 0x000fe20003f04070 */
[----:B------:R-:W0:Y:S01]  /*09c0*/  LDC R15, c[0x0][0x23c] ;  /* 0x00008f00ff0f7b82 */ /* 0x000e220000000800 */
[C---:B------:R-:W-:Y:S01]  /*09d0*/  ISETP.GT.U32.AND P4, PT, R6.reuse, R9, PT ;  /* 0x000000090600720c */ /* 0x040fe20003f84070 */
[----:B------:R-:W-:Y:S01]  /*09e0*/  IMAD.SHL.U32 R8, R3, 0x2, RZ ;  /* 0x0000000203087824 */ /* 0x000fe200078e00ff */
[----:B------:R-:W-:Y:S02]  /*09f0*/  ISETP.GT.U32.AND P2, PT, R6, R17, PT ;  /* 0x000000110600720c */ /* 0x000fe40003f44070 */
[----:B------:R-:W-:-:S02]  /*0a00*/  SEL R19, RZ, 0x90, !P1 ;  /* 0x00000090ff137807 */ /* 0x000fc40004800000 */
[----:B------:R-:W-:Y:S01]  /*0a10*/  ISETP.GE.AND P1, PT, R16, RZ, PT ;  /* 0x000000ff1000720c */ /* 0x000fe20003f26270 */
[--C-:B------:R-:W-:Y:S01]  /*0a20*/  @!P3 IMAD.IADD R7, R7, 0x1, -R6.reuse ;  /* 0x000000010707b824 */ /* 0x100fe200078e0a06 */
[----:B------:R-:W-:Y:S01]  /*0a30*/  ISETP.NE.AND P3, PT, R12, RZ, PT ;  /* 0x000000ff0c00720c */ /* 0x000fe20003f65270 */
[----:B------:R-:W-:Y:S01]  /*0a40*/  @!P5 IMAD.IADD R11, R11, 0x1, -R6 ;  /* 0x000000010b0bd824 */ /* 0x000fe200078e0a06 */
[----:B------:R-:W-:Y:S01]  /*0a50*/  SHF.R.S32.HI R3, RZ, 0x1f, R4 ;  /* 0x0000001fff037819 */ /* 0x000fe20000011404 */
[----:B------:R-:W-:Y:S01]  /*0a60*/  @!P0 IMAD.IADD R14, R14, 0x1, -R21 ;  /* 0x000000010e0e8824 */ /* 0x000fe200078e0a15 */
[----:B------:R-:W-:Y:S01]  /*0a70*/  ISETP.GE.AND P0, PT, R2, RZ, PT ;  /* 0x000000ff0200720c */ /* 0x000fe20003f06270 */
[--C-:B------:R-:W-:Y:S01]  /*0a80*/  @!P4 IMAD.IADD R9, R9, 0x1, -R6.reuse ;  /* 0x000000010909c824 */ /* 0x100fe200078e0a06 */
[C---:B------:R-:W-:Y:S01]  /*0a90*/  ISETP.GT.U32.AND P6, PT, R6.reuse, R7, PT ;  /* 0x000000070600720c */ /* 0x040fe20003fc4070 */
[----:B------:R-:W-:Y:S01]  /*0aa0*/  @!P2 IMAD.IADD R17, R17, 0x1, -R6 ;  /* 0x000000011111a824 */ /* 0x000fe200078e0a06 */
[----:B------:R-:W-:-:S02]  /*0ab0*/  ISETP.GT.U32.AND P2, PT, R6, R11, PT ;  /* 0x0000000b0600720c */ /* 0x000fc40003f44070 */
[C---:B------:R-:W-:Y:S02]  /*0ac0*/  ISETP.GT.U32.AND P5, PT, R6.reuse, R9, PT ;  /* 0x000000090600720c */ /* 0x040fe40003fa4070 */
[----:B------:R-:W-:Y:S02]  /*0ad0*/  ISETP.GT.U32.AND P4, PT, R6, R17, PT ;  /* 0x000000110600720c */ /* 0x000fe40003f84070 */
[----:B------:R-:W-:Y:S02]  /*0ae0*/  LEA.HI R4, R3, R4, RZ, 0x5 ;  /* 0x0000000403047211 */ /* 0x000fe400078f28ff */
[----:B------:R-:W-:Y:S01]  /*0af0*/  LOP3.LUT R3, R19, R8, RZ, 0x3c, !PT ;  /* 0x0000000813037212 */ /* 0x000fe200078e3cff */
[----:B------:R-:W-:Y:S01]  /*0b00*/  @!P0 IMAD.MOV R14, RZ, RZ, -R14 ;  /* 0x000000ffff0e8224 */ /* 0x000fe200078e0a0e */
[----:B------:R-:W-:Y:S01]  /*0b10*/  ISETP.GE.AND P0, PT, R18, RZ, PT ;  /* 0x000000ff1200720c */ /* 0x000fe20003f06270 */
[--C-:B------:R-:W-:Y:S01]  /*0b20*/  @!P6 IMAD.IADD R7, R7, 0x1, -R6.reuse ;  /* 0x000000010707e824 */ /* 0x100fe200078e0a06 */
[----:B------:R-:W-:Y:S01]  /*0b30*/  ISETP.GE.AND P6, PT, R20, RZ, PT ;  /* 0x000000ff1400720c */ /* 0x000fe20003fc6270 */
[--C-:B------:R-:W-:Y:S01]  /*0b40*/  @!P2 IMAD.IADD R11, R11, 0x1, -R6.reuse ;  /* 0x000000010b0ba824 */ /* 0x100fe200078e0a06 */
[----:B------:R-:W-:Y:S01]  /*0b50*/  @!P3 LOP3.LUT R14, RZ, R12, RZ, 0x33, !PT ;  /* 0x0000000cff0eb212 */ /* 0x000fe200078e33ff */
[--C-:B------:R-:W-:Y:S01]  /*0b60*/  @!P5 IMAD.IADD R9, R9, 0x1, -R6.reuse ;  /* 0x000000010909d824 */ /* 0x100fe200078e0a06 */
[----:B------:R-:W-:Y:S01]  /*0b70*/  ISETP.GE.AND P5, PT, R22, RZ, PT ;  /* 0x000000ff1600720c */ /* 0x000fe20003fa6270 */
[----:B------:R-:W-:Y:S01]  /*0b80*/  @!P4 IMAD.IADD R17, R17, 0x1, -R6 ;  /* 0x000000011111c824 */ /* 0x000fe200078e0a06 */
[----:B------:R-:W-:Y:S01]  /*0b90*/  LOP3.LUT R6, R5, 0x1f, RZ, 0xc0, !PT ;  /* 0x0000001f05067812 */ /* 0x000fe200078ec0ff */
[----:B------:R-:W-:Y:S01]  /*0ba0*/  IMAD R14, R14, UR6, RZ ;  /* 0x000000060e0e7c24 */ /* 0x000fe2000f8e02ff */
[----:B------:R-:W-:Y:S01]  /*0bb0*/  ISETP.NE.AND P2, PT, R13, RZ, PT ;  /* 0x000000ff0d00720c */ /* 0x000fe20003f45270 */
[----:B------:R-:W-:Y:S01]  /*0bc0*/  @!P1 IMAD.MOV R17, RZ, RZ, -R17 ;  /* 0x000000ffff119224 */ /* 0x000fe200078e0a11 */
[----:B------:R-:W-:Y:S01]  /*0bd0*/  LOP3.LUT R12, RZ, R13, RZ, 0x33, !PT ;  /* 0x0000000dff0c7212 */ /* 0x000fe200078e33ff */
[----:B0-----:R-:W-:Y:S01]  /*0be0*/  IMAD R6, R6, R15, RZ ;  /* 0x0000000f06067224 */ /* 0x001fe200078e02ff */
[C---:B------:R-:W-:Y:S01]  /*0bf0*/  LOP3.LUT R16, R49.reuse, 0x1e, RZ, 0xfc, !PT ;  /* 0x0000001e31107812 */ /* 0x040fe200078efcff */
[----:B------:R-:W-:Y:S01]  /*0c00*/  @!P0 IMAD.MOV R7, RZ, RZ, -R7 ;  /* 0x000000ffff078224 */ /* 0x000fe200078e0a07 */
[C---:B------:R-:W-:Y:S01]  /*0c10*/  LOP3.LUT R18, R49.reuse, 0x1a, RZ, 0xfc, !PT ;  /* 0x0000001a31127812 */ /* 0x040fe200078efcff */
[----:B------:R-:W-:Y:S01]  /*0c20*/  @!P6 IMAD.MOV R9, RZ, RZ, -R9 ;  /* 0x000000ffff09e224 */ /* 0x000fe200078e0a09 */
[----:B------:R-:W-:Y:S01]  /*0c30*/  LEA R54, P0, R6, UR4, 0x1 ;  /* 0x0000000406367c11 */ /* 0x000fe2000f8008ff */
[----:B------:R-:W-:Y:S01]  /*0c40*/  @!P5 IMAD.MOV R11, RZ, RZ, -R11 ;  /* 0x000000ffff0bd224 */ /* 0x000fe200078e0a0b */
[----:B------:R-:W-:Y:S01]  /*0c50*/  SEL R10, R12, R7, !P2 ;  /* 0x000000070c0a7207 */ /* 0x000fe20005000000 */
[----:B------:R-:W-:Y:S01]  /*0c60*/  USHF.R.U32.HI UR4, URZ, 0x4, UR12 ;  /* 0x000000043f047899 */ /* 0x000fe2000801160c */
[----:B------:R-:W-:Y:S01]  /*0c70*/  LEA.HI.X.SX32 R57, R6, UR5, 0x1, P0 ;  /* 0x0000000506397c11 */ /* 0x000fe200080f0eff */
[----:B------:R-:W-:Y:S01]  /*0c80*/  UIADD3 UR5, UR12, 0x1000, URZ ;  /* 0x000010000c057890 */ /* 0x000fe2000fffe03f */
[----:B------:R-:W0:Y:S01]  /*0c90*/  LDC R6, c[0x0][0x238] ;  /* 0x00008e00ff067b82 */ /* 0x000e220000000800 */
[----:B------:R-:W-:Y:S01]  /*0ca0*/  SEL R7, R12, R17, !P2 ;  /* 0x000000110c077207 */ /* 0x000fe20005000000 */
[----:B------:R-:W-:Y:S01]  /*0cb0*/  USGXT.U32 UR4, UR4, 0xe ;  /* 0x0000000e0404789a */ /* 0x000fe20008000000 */
[C---:B------:R-:W-:Y:S01]  /*0cc0*/  LOP3.LUT R17, R49.reuse, 0x1c, RZ, 0xfc, !PT ;  /* 0x0000001c31117812 */ /* 0x040fe200078efcff */
[----:B------:R-:W-:Y:S01]  /*0cd0*/  USHF.R.U32.HI UR5, URZ, 0x4, UR5 ;  /* 0x000000043f057899 */ /* 0x000fe20008011605 */
[----:B------:R-:W-:Y:S01]  /*0ce0*/  LOP3.LUT R19, R49, 0x18, RZ, 0xfc, !PT ;  /* 0x0000001831137812 */ /* 0x000fe200078efcff */
[----:B------:R-:W-:Y:S01]  /*0cf0*/  IMAD.SHL.U32 R15, R15, 0x20, RZ ;  /* 0x000000200f0f7824 */ /* 0x000fe200078e00ff */
[C---:B------:R-:W-:Y:S01]  /*0d00*/  LOP3.LUT R20, R49.reuse, 0x16, RZ, 0xfc, !PT ;  /* 0x0000001631147812 */ /* 0x040fe200078efcff */
[----:B------:R-:W-:Y:S01]  /*0d10*/  USGXT.U32 UR6, UR5, 0xe ;  /* 0x0000000e0506789a */ /* 0x000fe20008000000 */
[C---:B------:R-:W-:Y:S01]  /*0d20*/  LOP3.LUT R21, R49.reuse, 0x14, RZ, 0xfc, !PT ;  /* 0x0000001431157812 */ /* 0x040fe200078efcff */
[----:B------:R-:W-:Y:S01]  /*0d30*/  IMAD R10, R10, UR13, RZ ;  /* 0x0000000d0a0a7c24 */ /* 0x000fe2000f8e02ff */
[C---:B------:R-:W-:Y:S01]  /*0d40*/  LOP3.LUT R22, R49.reuse, 0x12, RZ, 0xfc, !PT ;  /* 0x0000001231167812 */ /* 0x040fe200078efcff */
[----:B------:R-:W-:Y:S01]  /*0d50*/  UMOV UR5, URZ ;  /* 0x0000003f00057c82 */ /* 0x000fe20008000000 */
[----:B------:R-:W-:Y:S01]  /*0d60*/  LOP3.LUT R5, R49, 0x2, RZ, 0xfc, !PT ;  /* 0x0000000231057812 */ /* 0x000fe200078efcff */
[----:B------:R-:W-:Y:S01]  /*0d70*/  IMAD R7, R7, UR13, RZ ;  /* 0x0000000d07077c24 */ /* 0x000fe2000f8e02ff */
[----:B------:R-:W-:Y:S01]  /*0d80*/  LEA R34, P1, R14, UR8, 0x1 ;  /* 0x000000080e227c11 */ /* 0x000fe2000f8208ff */
[----:B------:R-:W-:Y:S01]  /*0d90*/  UMOV UR8, 0x80 ;  /* 0x0000008000087882 */ /* 0x000fe20000000000 */
[C---:B------:R-:W-:Y:S01]  /*0da0*/  SEL R9, R12.reuse, R9, !P2 ;  /* 0x000000090c097207 */ /* 0x040fe20005000000 */
[----:B------:R-:W-:Y:S01]  /*0db0*/  UIADD3.64 UR10, UR6, -UR10, URZ ;  /* 0x8000000a060a7297 */ /* 0x000fe2000fffe03f */
[----:B------:R-:W-:-:S02]  /*0dc0*/  SEL R8, R12, R11, !P2 ;  /* 0x0000000b0c087207 */ /* 0x000fc40005000000 */
[----:B------:R-:W-:Y:S01]  /*0dd0*/  LEA.HI.X.SX32 R35, R14, UR9, 0x1, P1 ;  /* 0x000000090e237c11 */ /* 0x000fe200088f0eff */
[----:B------:R-:W-:Y:S01]  /*0de0*/  UMOV UR9, 0x40000040 ;  /* 0x4000004000097882 */ /* 0x000fe20000000000 */
[----:B------:R-:W-:Y:S01]  /*0df0*/  SHF.R.S32.HI R4, RZ, 0x5, R4 ;  /* 0x00000005ff047819 */ /* 0x000fe20000011404 */
[-C--:B0-----:R-:W-:Y:S01]  /*0e00*/  IMAD R16, R16, R6.reuse, RZ ;  /* 0x0000000610107224 */ /* 0x081fe200078e02ff */
[----:B------:R-:W-:Y:S01]  /*0e10*/  LOP3.LUT R13, R3, 0x20, RZ, 0x3c, !PT ;  /* 0x00000020030d7812 */ /* 0x000fe200078e3cff */
[-C--:B------:R-:W-:Y:S01]  /*0e20*/  IMAD R17, R17, R6.reuse, RZ ;  /* 0x0000000611117224 */ /* 0x080fe200078e02ff */
[C---:B------:R-:W-:Y:S01]  /*0e30*/  LOP3.LUT R12, R3.reuse, 0x40, RZ, 0x3c, !PT ;  /* 0x00000040030c7812 */ /* 0x040fe200078e3cff */
[-C--:B------:R-:W-:Y:S01]  /*0e40*/  IMAD R18, R18, R6.reuse, RZ ;  /* 0x0000000612127224 */ /* 0x080fe200078e02ff */
[----:B------:R-:W-:Y:S01]  /*0e50*/  LOP3.LUT R11, R3, 0x60, RZ, 0x3c, !PT ;  /* 0x00000060030b7812 */ /* 0x000fe200078e3cff */
[-C--:B------:R-:W-:Y:S01]  /*0e60*/  IMAD R19, R19, R6.reuse, RZ ;  /* 0x0000000613137224 */ /* 0x080fe200078e02ff */
[----:B------:R-:W-:Y:S01]  /*0e70*/  UIADD3.64 UR8, UR4, UR8, URZ ;  /* 0x0000000804087297 */ /* 0x000fe2000fffe03f */
[----:B------:R-:W-:-:S02]  /*0e80*/  IMAD R20, R20, R6, RZ ;  /* 0x0000000614147224 */ /* 0x000fc400078e02ff */
[-C--:B------:R-:W-:Y:S02]  /*0e90*/  IMAD R21, R21, R6.reuse, RZ ;  /* 0x0000000615157224 */ /* 0x080fe400078e02ff */
[-C--:B------:R-:W-:Y:S02]  /*0ea0*/  IMAD R22, R22, R6.reuse, RZ ;  /* 0x0000000616167224 */ /* 0x080fe400078e02ff */
[-C--:B------:R-:W-:Y:S02]  /*0eb0*/  IMAD R23, R23, R6.reuse, RZ ;  /* 0x0000000617177224 */ /* 0x080fe400078e02ff */
[-C--:B------:R-:W-:Y:S02]  /*0ec0*/  IMAD R32, R32, R6.reuse, RZ ;  /* 0x0000000620207224 */ /* 0x080fe400078e02ff */
[-C--:B------:R-:W-:Y:S02]  /*0ed0*/  IMAD R33, R33, R6.reuse, RZ ;  /* 0x0000000621217224 */ /* 0x080fe400078e02ff */
[----:B------:R-:W-:-:S02]  /*0ee0*/  IMAD R41, R41, R6, RZ ;  /* 0x0000000629297224 */ /* 0x000fc400078e02ff */
[-C--:B------:R-:W-:Y:S02]  /*0ef0*/  IMAD R43, R43, R6.reuse, RZ ;  /* 0x000000062b2b7224 */ /* 0x080fe400078e02ff */
[-C--:B------:R-:W-:Y:S02]  /*0f00*/  IMAD R45, R45, R6.reuse, RZ ;  /* 0x000000062d2d7224 */ /* 0x080fe400078e02ff */
[-C--:B------:R-:W-:Y:S02]  /*0f10*/  IMAD R47, R47, R6.reuse, RZ ;  /* 0x000000062f2f7224 */ /* 0x080fe400078e02ff */
[-C--:B------:R-:W-:Y:S02]  /*0f20*/  IMAD R49, R49, R6.reuse, RZ ;  /* 0x0000000631317224 */ /* 0x080fe400078e02ff */
[----:B------:R-:W-:Y:S02]  /*0f30*/  IMAD R5, R5, R6, RZ ;  /* 0x0000000605057224 */ /* 0x000fe400078e02ff */
[----:B------:R-:W-:-:S02]  /*0f40*/  IMAD.SHL.U32 R6, R6, 0x20, RZ ;  /* 0x0000002006067824 */ /* 0x000fc400078e00ff */
[----:B------:R-:W-:Y:S02]  /*0f50*/  IMAD R9, R9, UR13, RZ ;  /* 0x0000000d09097c24 */ /* 0x000fe4000f8e02ff */
[----:B------:R-:W-:Y:S01]  /*0f60*/  IMAD R8, R8, UR13, RZ ;  /* 0x0000000d08087c24 */ /* 0x000fe2000f8e02ff */
[----:B------:R-:W-:-:S06]  /*0f70*/  ULDC UR13, c[0x0][0x230] ;  /* 0x00008c00000d7ab9 */ /* 0x000fcc0000000800 */
.L_x_1:
[----:B------:R-:W0:Y:S01]  /*0f80*/  S2R R14, SR_TID.X ;  /* 0x00000000000e7919 */ /* 0x000e220000002100 */
[----:B------:R-:W-:Y:S01]  /*0f90*/  PRMT R44, RZ, 0x7610, R44 ;  /* 0x00007610ff2c7816 */ /* 0x000fe2000000002c */
[----:B------:R-:W-:Y:S01]  /*0fa0*/  IMAD.WIDE R38, R5, 0x2, R34 ;  /* 0x0000000205267825 */ /* 0x000fe200078e0222 */
[----:B------:R-:W-:Y:S02]  /*0fb0*/  PRMT R55, RZ, 0x7610, R55 ;  /* 0x00007610ff377816 */ /* 0x000fe40000000037 */
[----:B------:R-:W-:Y:S01]  /*0fc0*/  PRMT R56, RZ, 0x7610, R56 ;  /* 0x00007610ff387816 */ /* 0x000fe20000000038 */
[----:B------:R-:W-:Y:S01]  /*0fd0*/  IMAD.WIDE R50, R47, 0x2, R34 ;  /* 0x000000022f327825 */ /* 0x000fe200078e0222 */
[----:B------:R-:W-:-:S03]  /*0fe0*/  PRMT R58, RZ, 0x7610, R58 ;  /* 0x00007610ff3a7816 */ /* 0x000fc6000000003a */
[----:B------:R-:W-:Y:S01]  /*0ff0*/  IMAD.WIDE R36, R49, 0x2, R34 ;  /* 0x0000000231247825 */ /* 0x000fe200078e0222 */
[----:B0-----:R-:W-:-:S04]  /*1000*/  SHF.R.U32.HI R14, RZ, 0x6, R14 ;  /* 0x00000006ff0e7819 */ /* 0x001fc8000001160e */
[----:B------:R-:W-:-:S04]  /*1010*/  SGXT.U32 R60, R14, 0x1 ;  /* 0x000000010e3c781a */ /* 0x000fc80000000000 */
[C---:B------:R-:W-:Y:S02]  /*1020*/  LOP3.LUT R14, R60.reuse, 0x2, RZ, 0xfc, !PT ;  /* 0x000000023c0e7812 */ /* 0x040fe400078efcff */
[----:B------:R-:W-:Y:S02]  /*1030*/  LOP3.LUT R42, R60, 0x8, RZ, 0xfc, !PT ;  /* 0x000000083c2a7812 */ /* 0x000fe400078efcff */
[----:B------:R-:W-:Y:S02]  /*1040*/  ISETP.GE.AND P1, PT, R14, UR13, PT ;  /* 0x0000000d0e007c0c */ /* 0x000fe4000bf26270 */
[----:B------:R-:W-:Y:S02]  /*1050*/  LOP3.LUT R14, R60, 0x4, RZ, 0xfc, !PT ;  /* 0x000000043c0e7812 */ /* 0x000fe400078efcff */
[----:B------:R-:W-:Y:S02]  /*1060*/  ISETP.GE.AND P5, PT, R42, UR13, PT ;  /* 0x0000000d2a007c0c */ /* 0x000fe4000bfa6270 */
[----:B------:R-:W-:-:S02]  /*1070*/  ISETP.GE.AND P3, PT, R14, UR13, PT ;  /* 0x0000000d0e007c0c */ /* 0x000fc4000bf66270 */
[C---:B------:R-:W-:Y:S02]  /*1080*/  LOP3.LUT R14, R60.reuse, 0xc, RZ, 0xfc, !PT ;  /* 0x0000000c3c0e7812 */ /* 0x040fe400078efcff */
[----:B------:R-:W-:Y:S02]  /*1090*/  ISETP.GE.AND P0, PT, R60, UR13, PT ;  /* 0x0000000d3c007c0c */ /* 0x000fe4000bf06270 */
[----:B------:R-:W-:Y:S01]  /*10a0*/  ISETP.GE.AND P2, PT, R14, UR13, PT ;  /* 0x0000000d0e007c0c */ /* 0x000fe2000bf46270 */
[----:B------:R0:W2:Y:S01]  /*10b0*/  @!P1 LDG.E.U16 R44, desc[UR14][R38.64] ;  /* 0x0000000e262c9981 */ /* 0x0000a2000c1e1500 */
[----:B------:R-:W-:Y:S02]  /*10c0*/  LOP3.LUT R14, R60, 0x10, RZ, 0xfc, !PT ;  /* 0x000000103c0e7812 */ /* 0x000fe400078efcff */
[----:B------:R-:W-:-:S03]  /*10d0*/  PRMT R53, RZ, 0x7610, R53 ;  /* 0x00007610ff357816 */ /* 0x000fc60000000035 */
[----:B------:R-:W3:Y:S01]  /*10e0*/  @!P3 LDG.E.U16 R55, desc[UR14][R50.64] ;  /* 0x0000000e3237b981 */ /* 0x000ee2000c1e1500 */
[----:B0-----:R-:W-:Y:S01]  /*10f0*/  IMAD.WIDE R38, R43, 0x2, R34 ;  /* 0x000000022b267825 */ /* 0x001fe200078e0222 */
[----:B------:R-:W-:Y:S02]  /*1100*/  ISETP.GE.AND P3, PT, R14, UR13, PT ;  /* 0x0000000d0e007c0c */ /* 0x000fe4000bf66270 */
[----:B------:R-:W4:Y:S01]  /*1110*/  @!P0 LDG.E.U16 R58, desc[UR14][R36.64] ;  /* 0x0000000e243a8981 */ /* 0x000f22000c1e1500 */
[C---:B------:R-:W-:Y:S02]  /*1120*/  LOP3.LUT R46, R60.reuse, 0xa, RZ, 0xfc, !PT ;  /* 0x0000000a3c2e7812 */ /* 0x040fe400078efcff */
[----:B------:R-:W-:Y:S01]  /*1130*/  LOP3.LUT R40, R60, 0x6, RZ, 0xfc, !PT ;  /* 0x000000063c287812 */ /* 0x000fe200078efcff */
[----:B------:R0:W5:Y:S01]  /*1140*/  @!P5 LDG.E.U16 R56, desc[UR14][R38.64] ;  /* 0x0000000e2638d981 */ /* 0x000162000c1e1500 */
[----:B------:R-:W-:Y:S02]  /*1150*/  ISETP.GE.AND P0, PT, R46, UR13, PT ;  /* 0x0000000d2e007c0c */ /* 0x000fe4000bf06270 */
[----:B------:R-:W-:-:S02]  /*1160*/  PRMT R46, RZ, 0x7610, R46 ;  /* 0x00007610ff2e7816 */ /* 0x000fc4000000002e */
[----:B------:R-:W-:Y:S01]  /*1170*/  ISETP.GE.AND P4, PT, R40, UR13, PT ;  /* 0x0000000d28007c0c */ /* 0x000fe2000bf86270 */
[----:B0-----:R-:W-:-:S05]  /*1180*/  IMAD.WIDE R38, R33, 0x2, R34 ;  /* 0x0000000221267825 */ /* 0x001fca00078e0222 */
[----:B------:R0:W3:Y:S02]  /*1190*/  @!P2 LDG.E.U16 R53, desc[UR14][R38.64] ;  /* 0x0000000e2635a981 */ /* 0x0000e4000c1e1500 */
[----:B0-----:R-:W-:-:S05]  /*11a0*/  IMAD.WIDE R38, R23, 0x2, R34 ;  /* 0x0000000217267825 */ /* 0x001fca00078e0222 */
[----:B------:R-:W2:Y:S01]  /*11b0*/  @!P3 LDG.E.U16 R46, desc[UR14][R38.64] ;  /* 0x0000000e262eb981 */ /* 0x000ea2000c1e1500 */
[----:B------:R-:W-:Y:S01]  /*11c0*/  PRMT R52, RZ, 0x7610, R52 ;  /* 0x00007610ff347816 */ /* 0x000fe20000000034 */
[----:B------:R-:W-:Y:S01]  /*11d0*/  IMAD.WIDE R36, R45, 0x2, R34 ;  /* 0x000000022d247825 */ /* 0x000fe200078e0222 */
[C---:B------:R-:W-:Y:S02]  /*11e0*/  LOP3.LUT R40, R60.reuse, 0xe, RZ, 0xfc, !PT ;  /* 0x0000000e3c287812 */ /* 0x040fe400078efcff */
[----:B------:R-:W-:Y:S02]  /*11f0*/  LOP3.LUT R42, R60, 0x12, RZ, 0xfc, !PT ;  /* 0x000000123c2a7812 */ /* 0x000fe400078efcff */
[----:B------:R-:W-:Y:S01]  /*1200*/  ISETP.GE.AND P1, PT, R40, UR13, PT ;  /* 0x0000000d28007c0c */ /* 0x000fe2000bf26270 */
[----:B------:R0:W3:Y:S01]  /*1210*/  @!P4 LDG.E.U16 R52, desc[UR14][R36.64] ;  /* 0x0000000e2434c981 */ /* 0x0000e2000c1e1500 */
[----:B------:R-:W-:Y:S02]  /*1220*/  PRMT R40, RZ, 0x7610, R40 ;  /* 0x00007610ff287816 */ /* 0x000fe40000000028 */
[----:B------:R-:W-:-:S02]  /*1230*/  ISETP.GE.AND P4, PT, R42, UR13, PT ;  /* 0x0000000d2a007c0c */ /* 0x000fc4000bf86270 */
[----:B------:R-:W-:Y:S01]  /*1240*/  LOP3.LUT R14, R60, 0x14, RZ, 0xfc, !PT ;  /* 0x000000143c0e7812 */ /* 0x000fe200078efcff */
[----:B0-----:R-:W-:Y:S01]  /*1250*/  IMAD.WIDE R36, R41, 0x2, R34 ;  /* 0x0000000229247825 */ /* 0x001fe200078e0222 */
[----:B------:R-:W-:-:S04]  /*1260*/  PRMT R50, RZ, 0x7610, R50 ;  /* 0x00007610ff327816 */ /* 0x000fc80000000032 */
[----:B------:R0:W3:Y:S01]  /*1270*/  @!P0 LDG.E.U16 R40, desc[UR14][R36.64] ;  /* 0x0000000e24288981 */ /* 0x0000e2000c1e1500 */
[----:B------:R-:W-:Y:S01]  /*1280*/  ISETP.GE.AND P0, PT, R14, UR13, PT ;  /* 0x0000000d0e007c0c */ /* 0x000fe2000bf06270 */
[----:B------:R-:W-:Y:S01]  /*1290*/  IMAD.WIDE R38, R22, 0x2, R34 ;  /* 0x0000000216267825 */ /* 0x000fe200078e0222 */
[----:B------:R-:W-:Y:S02]  /*12a0*/  PRMT R14, RZ, 0x7610, R14 ;  /* 0x00007610ff0e7816 */ /* 0x000fe4000000000e */
[----:B------:R-:W-:Y:S02]  /*12b0*/  LOP3.LUT R42, R60, 0x16, RZ, 0xfc, !PT ;  /* 0x000000163c2a7812 */ /* 0x000fe400078efcff */
[----:B------:R-:W-:Y:S02]  /*12c0*/  PRMT R51, RZ, 0x7610, R51 ;  /* 0x00007610ff337816 */ /* 0x000fe40000000033 */
[----:B------:R1:W3:Y:S01]  /*12d0*/  @!P4 LDG.E.U16 R14, desc[UR14][R38.64] ;  /* 0x0000000e260ec981 */ /* 0x0002e2000c1e1500 */
[----:B0-----:R-:W-:-:S05]  /*12e0*/  IMAD.WIDE R36, R32, 0x2, R34 ;  /* 0x0000000220247825 */ /* 0x001fca00078e0222 */
[----:B------:R0:W3:Y:S01]  /*12f0*/  @!P1 LDG.E.U16 R50, desc[UR14][R36.64] ;  /* 0x0000000e24329981 */ /* 0x0000e2000c1e1500 */
[----:B------:R-:W-:Y:S01]  /*1300*/  ISETP.GE.AND P1, PT, R42, UR13, PT ;  /* 0x0000000d2a007c0c */ /* 0x000fe2000bf26270 */
[----:B-1----:R-:W-:Y:S01]  /*1310*/  IMAD.WIDE R38, R21, 0x2, R34 ;  /* 0x0000000215267825 */ /* 0x002fe200078e0222 */
[----:B------:R-:W-:Y:S02]  /*1320*/  LOP3.LUT R42, R60, 0x18, RZ, 0xfc, !PT ;  /* 0x000000183c2a7812 */ /* 0x000fe400078efcff */
[----:B------:R-:W-:Y:S02]  /*1330*/  PRMT R48, RZ, 0x7610, R48 ;  /* 0x00007610ff307816 */ /* 0x000fe40000000030 */
[----:B------:R-:W3:Y:S01]  /*1340*/  @!P0 LDG.E.U16 R51, desc[UR14][R38.64] ;  /* 0x0000000e26338981 */ /* 0x000ee2000c1e1500 */
[----:B------:R-:W-:Y:S01]  /*1350*/  ISETP.GE.AND P0, PT, R42, UR13, PT ;  /* 0x0000000d2a007c0c */ /* 0x000fe2000bf06270 */
[----:B0-----:R-:W-:Y:S01]  /*1360*/  IMAD.WIDE R36, R20, 0x2, R34 ;  /* 0x0000000214247825 */ /* 0x001fe200078e0222 */
[----:B------:R-:W-:-:S04]  /*1370*/  PRMT R42, RZ, 0x7610, R42 ;  /* 0x00007610ff2a7816 */ /* 0x000fc8000000002a */
[----:B------:R0:W3:Y:S01]  /*1380*/  @!P1 LDG.E.U16 R48, desc[UR14][R36.64] ;  /* 0x0000000e24309981 */ /* 0x0000e2000c1e1500 */
[----:B------:R-:W-:Y:S01]  /*1390*/  LOP3.LUT R59, R60, 0x1a, RZ, 0xfc, !PT ;  /* 0x0000001a3c3b7812 */ /* 0x000fe200078efcff */
[----:B0-----:R-:W-:-:S05]  /*13a0*/  IMAD.WIDE R36, R19, 0x2, R34 ;  /* 0x0000000213247825 */ /* 0x001fca00078e0222 */
[----:B------:R0:W3:Y:S01]  /*13b0*/  @!P0 LDG.E.U16 R42, desc[UR14][R36.64] ;  /* 0x0000000e242a8981 */ /* 0x0000e2000c1e1500 */
[----:B------:R-:W-:Y:S02]  /*13c0*/  ISETP.GE.AND P0, PT, R59, UR13, PT ;  /* 0x0000000d3b007c0c */ /* 0x000fe4000bf06270 */
[----:B------:R-:W-:Y:S01]  /*13d0*/  LOP3.LUT R59, R60, 0x1c, RZ, 0xfc, !PT ;  /* 0x0000001c3c3b7812 */ /* 0x000fe200078efcff */
[----:B------:R-:W-:-:S03]  /*13e0*/  IMAD.WIDE R38, R18, 0x2, R34 ;  /* 0x0000000212267825 */ /* 0x000fc600078e0222 */
[----:B------:R-:W-:Y:S02]  /*13f0*/  ISETP.GE.AND P1, PT, R59, UR13, PT ;  /* 0x0000000d3b007c0c */ /* 0x000fe4000bf26270 */
[----:B------:R-:W-:Y:S01]  /*1400*/  PRMT R59, RZ, 0x7610, R59 ;  /* 0x00007610ff3b7816 */ /* 0x000fe2000000003b */
[----:B0-----:R-:W-:-:S05]  /*1410*/  IMAD.WIDE R36, R17, 0x2, R34 ;  /* 0x0000000211247825 */ /* 0x001fca00078e0222 */
[----:B------:R0:W3:Y:S01]  /*1420*/  @!P0 LDG.E.U16 R59, desc[UR14][R38.64] ;  /* 0x0000000e263b8981 */ /* 0x0000e2000c1e1500 */
[----:B------:R-:W-:Y:S02]  /*1430*/  LOP3.LUT R60, R60, 0x1e, RZ, 0xfc, !PT ;  /* 0x0000001e3c3c7812 */ /* 0x000fe400078efcff */
[----:B0-----:R-:W-:Y:S02]  /*1440*/  PRMT R39, RZ, 0x7610, R39 ;  /* 0x00007610ff277816 */ /* 0x001fe40000000027 */
[----:B------:R-:W-:-:S04]  /*1450*/  ISETP.GE.AND P0, PT, R60, UR13, PT ;  /* 0x0000000d3c007c0c */ /* 0x000fc8000bf06270 */
[----:B------:R0:W3:Y:S01]  /*1460*/  @!P1 LDG.E.U16 R39, desc[UR14][R36.64] ;  /* 0x0000000e24279981 */ /* 0x0000e2000c1e1500 */
[----:B------:R-:W-:Y:S01]  /*1470*/  PRMT R38, RZ, 0x7610, R38 ;  /* 0x00007610ff267816 */ /* 0x000fe20000000026 */
[----:B0-----:R-:W0:Y:S01]  /*1480*/  S2R R36, SR_TID.X ;  /* 0x0000000000247919 */ /* 0x001e220000002100 */
[----:B------:R-:W-:-:S06]  /*1490*/  IMAD.WIDE R60, R16, 0x2, R34 ;  /* 0x00000002103c7825 */ /* 0x000fcc00078e0222 */
[----:B------:R1:W3:Y:S01]  /*14a0*/  @!P0 LDG.E.U16 R38, desc[UR14][R60.64] ;  /* 0x0000000e3c268981 */ /* 0x0002e2000c1e1500 */
[----:B------:R-:W-:Y:S01]  /*14b0*/  BAR.SYNC.DEFER_BLOCKING 0x0 ;  /* 0x0000000000007b1d */ /* 0x000fe20000010000 */
[----:B0-----:R-:W-:-:S04]  /*14c0*/  LOP3.LUT R36, R36, 0x1f, RZ, 0xc0, !PT ;  /* 0x0000001f24247812 */ /* 0x001fc800078ec0ff */
[----:B------:R-:W-:Y:S01]  /*14d0*/  ISETP.GE.AND P0, PT, R36, UR13, PT ;  /* 0x0000000d24007c0c */ /* 0x000fe2000bf06270 */
[----:B-----5:R0:W-:Y:S02]  /*14e0*/  STS.U16 [R3+UR12+0x400], R56 ;  /* 0x0004003803007988 */ /* 0x0201e4000800040c */
[--C-:B0-----:R-:W-:Y:S01]  /*14f0*/  IMAD.MOV.U32 R56, RZ, RZ, R54.reuse ;  /* 0x000000ffff387224 */ /* 0x101fe200078e0036 */
[----:B------:R-:W-:-:S03]  /*1500*/  PRMT R54, RZ, 0x7610, R54 ;  /* 0x00007610ff367816 */ /* 0x000fc60000000036 */
[--C-:B------:R-:W-:Y:S01]  /*1510*/  IMAD.WIDE R36, R7, 0x2, R56.reuse ;  /* 0x0000000207247825 */ /* 0x100fe200078e0238 */
[----:B----4-:R0:W-:Y:S03]  /*1520*/  STS.U16 [R3+UR12], R58 ;  /* 0x0000003a03007988 */ /* 0x0101e6000800040c */
[----:B-1----:R-:W-:Y:S02]  /*1530*/  IMAD.WIDE R60, R8, 0x2, R56 ;  /* 0x00000002083c7825 */ /* 0x002fe400078e0238 */
[----:B------:R1:W4:Y:S01]  /*1540*/  @!P0 LDG.E.U16 R54, desc[UR14][R36.64] ;  /* 0x0000000e24368981 */ /* 0x000322000c1e1500 */
[----:B0-----:R-:W-:-:S03]  /*1550*/  PRMT R58, RZ, 0x7610, R58 ;  /* 0x00007610ff3a7816 */ /* 0x001fc6000000003a */
[----:B--2---:R0:W-:Y:S01]  /*1560*/  STS.U16 [R3+UR12+0x800], R46 ;  /* 0x0008002e03007988 */ /* 0x0041e2000800040c */
[----:B-1----:R-:W-:-:S05]  /*1570*/  IMAD.WIDE R36, R9, 0x2, R56 ;  /* 0x0000000209247825 */ /* 0x002fca00078e0238 */
[----:B------:R1:W2:Y:S01]  /*1580*/  @!P0 LDG.E.U16 R58, desc[UR14][R36.64] ;  /* 0x0000000e243a8981 */ /* 0x0002a2000c1e1500 */
[----:B0-----:R-:W-:-:S06]  /*1590*/  PRMT R46, RZ, 0x7610, R46 ;  /* 0x00007610ff2e7816 */ /* 0x001fcc000000002e */
[----:B------:R0:W5:Y:S01]  /*15a0*/  @!P0 LDG.E.U16 R46, desc[UR14][R60.64] ;  /* 0x0000000e3c2e8981 */ /* 0x000162000c1e1500 */
[----:B-1----:R-:W-:Y:S01]  /*15b0*/  IMAD.WIDE R36, R10, 0x2, R56 ;  /* 0x000000020a247825 */ /* 0x002fe200078e0238 */
[----:B0-----:R-:W-:-:S06]  /*15c0*/  PRMT R60, RZ, 0x7610, R60 ;  /* 0x00007610ff3c7816 */ /* 0x001fcc000000003c */
[----:B------:R-:W5:Y:S04]  /*15d0*/  @!P0 LDG.E.U16 R60, desc[UR14][R36.64] ;  /* 0x0000000e243c8981 */ /* 0x000f68000c1e1500 */
[----:B---3--:R-:W-:Y:S04]  /*15e0*/  STS.U16 [R3+UR12+0xc00], R42 ;  /* 0x000c002a03007988 */ /* 0x008fe8000800040c */
[----:B------:R-:W-:Y:S04]  /*15f0*/  STS.U16 [R13+UR12+0x100], R44 ;  /* 0x0001002c0d007988 */ /* 0x000fe8000800040c */
        /* <DEDUP_REMOVED lines=10> */
[----:B------:R-:W-:Y:S01]  /*16a0*/  STS.U16 [R11+UR12+0xf00], R38 ;  /* 0x000f00260b007988 */ /* 0x000fe2000800040c */
[----:B------:R-:W-:Y:S01]  /*16b0*/  UMOV UR16, UR4 ;  /* 0x0000000400107c82 */ /* 0x000fe20008000000 */
[----:B------:R-:W-:Y:S01]  /*16c0*/  UMOV UR17, 0x40000040 ;  /* 0x4000004000117882 */ /* 0x000fe20000000000 */
[----:B------:R-:W-:Y:S01]  /*16d0*/  UMOV UR18, UR6 ;  /* 0x0000000600127c82 */ /* 0x000fe20008000000 */
[----:B------:R-:W-:Y:S01]  /*16e0*/  UMOV UR19, 0x80000020 ;  /* 0x8000002000137882 */ /* 0x000fe20000000000 */
[----:B------:R-:W-:-:S05]  /*16f0*/  VIADD R4, R4, 0xffffffff ;  /* 0xffffffff04047836 */ /* 0x000fca0000000000 */
[----:B------:R-:W-:Y:S01]  /*1700*/  ISETP.NE.U32.AND P0, PT, R4, RZ, PT ;  /* 0x000000ff0400720c */ /* 0x000fe20003f05070 */
[----:B------:R-:W-:Y:S01]  /*1710*/  IMAD.WIDE R56, R15, 0x2, R56 ;  /* 0x000000020f387825 */ /* 0x000fe200078e0238 */
[----:B------:R-:W-:Y:S01]  /*1720*/  UIADD3 UR13, UR13, -0x20, URZ ;  /* 0xffffffe00d0d7890 */ /* 0x000fe2000fffe03f */
[----:B----4-:R0:W-:Y:S04]  /*1730*/  STS.U16 [R3+UR12+0x1000], R54 ;  /* 0x0010003603007988 */ /* 0x0101e8000800040c */
[----:B--2---:R1:W-:Y:S04]  /*1740*/  STS.U16 [R3+UR12+0x1200], R58 ;  /* 0x0012003a03007988 */ /* 0x0043e8000800040c */
[----:B-----5:R1:W-:Y:S04]  /*1750*/  STS.U16 [R13+UR12+0x1100], R46 ;  /* 0x0011002e0d007988 */ /* 0x0203e8000800040c */
[----:B------:R1:W-:Y:S01]  /*1760*/  STS.U16 [R13+UR12+0x1300], R60 ;  /* 0x0013003c0d007988 */ /* 0x0003e2000800040c */
[----:B------:R2:W-:Y:S06]  /*1770*/  MEMBAR.ALL.CTA ;  /* 0x0000000000007992 */ /* 0x0005ec0000008000 */
[----:B--2---:R-:W2:Y:S02]  /*1780*/  FENCE.VIEW.ASYNC.S ;  /* 0x00000000000073c6 */ /* 0x004ea40000000000 */
[----:B--2---:R-:W-:Y:S06]  /*1790*/  BAR.SYNC.DEFER_BLOCKING 0x0 ;  /* 0x0000000000007b1d */ /* 0x004fec0000010000 */
[----:B------:R-:W-:-:S06]  /*17a0*/  WARPGROUP.ARRIVE ;  /* 0x00000000000079c5 */ /* 0x000fcc0000000000 */
[----:B------:R-:W-:Y:S04]  /*17b0*/  HGMMA.64x16x16.F32.BF16 R24, gdesc[UR16].tnspA, R24 ;  /* 0x20200000101879f0 */ /* 0x000fe80008701818 */
[----:B------:R-:W-:Y:S01]  /*17c0*/  HGMMA.64x16x16.F32.BF16 R24, gdesc[UR8].tnspA, R24, gsb0 ;  /* 0x20200000081879f0 */ /* 0x000fe20008001818 */
[----:B------:R-:W-:-:S04]  /*17d0*/  IMAD.WIDE R34, R6, 0x2, R34 ;  /* 0x0000000206227825 */ /* 0x000fc800078e0222 */
[----:B0-----:R-:W-:Y:S01]  /*17e0*/  IMAD.MOV.U32 R54, RZ, RZ, R56 ;  /* 0x000000ffff367224 */ /* 0x001fe200078e0038 */
[----:B------:R-:W-:Y:S02]  /*17f0*/  WARPGROUP.DEPBAR.LE gsb0, 0x0 ;  /* 0x00008000000079c5 */ /* 0x000fe40000010000 */
[----:B-1----:R-:W-:Y:S05]  /*1800*/  @P0 BRA `(.L_x_1) ;  /* 0xfffffff400dc0947 */ /* 0x002fea000383ffff */
[----:B------:R-:W-:Y:S02]  /*1810*/  F2FP.BF16.F32.PACK_AB R27, R31, R27 ;  /* 0x0000001b1f1b723e */ /* 0x000fe400000010ff */
[----:B------:R-:W-:Y:S02]  /*1820*/  F2FP.BF16.F32.PACK_AB R26, R30, R26 ;  /* 0x0000001a1e1a723e */ /* 0x000fe400000010ff */
[----:B------:R-:W-:Y:S02]  /*1830*/  F2FP.BF16.F32.PACK_AB R25, R29, R25 ;  /* 0x000000191d19723e */ /* 0x000fe400000010ff */
[----:B------:R-:W-:-:S07]  /*1840*/  F2FP.BF16.F32.PACK_AB R24, R28, R24 ;  /* 0x000000181c18723e */ /* 0x000fce00000010ff */
.L_x_0:
[----:B------:R-:W0:Y:S01]  /*1850*/  S2R R8, SR_TID.X ;  /* 0x0000000000087919 */ /* 0x000e220000002100 */
[----:B------:R-:W-:Y:S01]  /*1860*/  ULDC UR4, c[0x0][0x244] ;  /* 0x0000910000047ab9 */ /* 0x000fe20000000800 */
[----:B------:R-:W-:Y:S01]  /*1870*/  ULDC.64 UR6, c[0x0][0x228] ;  /* 0x00008a0000067ab9 */ /* 0x000fe20000000a00 */
[----:B------:R-:W-:Y:S01]  /*1880*/  BAR.SYNC.DEFER_BLOCKING 0x0 ;  /* 0x0000000000007b1d */ /* 0x000fe20000010000 */
[----:B------:R-:W-:-:S05]  /*1890*/  ISETP.GE.AND P0, PT, R2, UR6, PT ;  /* 0x0000000602007c0c */ /* 0x000fca000bf06270 */
[----:B------:R-:W-:Y:S01]  /*18a0*/  ULDC UR6, c[0x0][0x248] ;  /* 0x0000920000067ab9 */ /* 0x000fe20000000800 */
[C---:B0-----:R-:W-:Y:S01]  /*18b0*/  IMAD.SHL.U32 R4, R8.reuse, 0x80, RZ ;  /* 0x0000008008047824 */ /* 0x041fe200078e00ff */
[----:B------:R-:W-:Y:S01]  /*18c0*/  SHF.R.U32.HI R13, RZ, 0x6, R8 ;  /* 0x00000006ff0d7819 */ /* 0x000fe20000011608 */
[C---:B------:R-:W-:Y:S02]  /*18d0*/  IMAD.SHL.U32 R3, R8.reuse, 0x10, RZ ;  /* 0x0000001008037824 */ /* 0x040fe400078e00ff */
[----:B------:R-:W-:Y:S01]  /*18e0*/  IMAD.SHL.U32 R5, R8, 0x8, RZ ;  /* 0x0000000808057824 */ /* 0x000fe200078e00ff */
[----:B------:R-:W-:Y:S01]  /*18f0*/  LOP3.LUT R7, R4, 0x400, RZ, 0xc0, !PT ;  /* 0x0000040004077812 */ /* 0x000fe200078ec0ff */
[----:B------:R-:W-:Y:S01]  /*1900*/  IMAD R8, R2, UR4, RZ ;  /* 0x0000000402087c24 */ /* 0x000fe2000f8e02ff */
[----:B------:R-:W-:Y:S01]  /*1910*/  LOP3.LUT R4, R3, 0x70, RZ, 0xc0, !PT ;  /* 0x0000007003047812 */ /* 0x000fe200078ec0ff */
[----:B------:R-:W-:Y:S01]  /*1920*/  ULDC.64 UR4, c[0x0][0x220] ;  /* 0x0000880000047ab9 */ /* 0x000fe20000000a00 */
[----:B------:R-:W-:-:S02]  /*1930*/  LOP3.LUT R5, R5, 0x380, RZ, 0xc0, !PT ;  /* 0x0000038005057812 */ /* 0x000fc400078ec0ff */
[----:B------:R-:W-:Y:S02]  /*1940*/  IADD3 R4, R7, UR12, R4 ;  /* 0x0000000c07047c10 */ /* 0x000fe4000fffe004 */
[----:B------:R-:W-:Y:S02]  /*1950*/  SGXT.U32 R13, R13, 0x1 ;  /* 0x000000010d0d781a */ /* 0x000fe40000000000 */
[----:B------:R-:W-:Y:S01]  /*1960*/  LEA R20, P2, R8, UR4, 0x1 ;  /* 0x0000000408147c11 */ /* 0x000fe2000f8408ff */
[----:B------:R-:W-:Y:S01]  /*1970*/  IMAD.IADD R9, R5, 0x1, R4 ;  /* 0x0000000105097824 */ /* 0x000fe200078e0204 */
[----:B------:R-:W-:Y:S02]  /*1980*/  LOP3.LUT R4, R3, 0x7f0, RZ, 0xc0, !PT ;  /* 0x000007f003047812 */ /* 0x000fe400078ec0ff */
[C---:B------:R-:W-:Y:S02]  /*1990*/  LOP3.LUT R3, R0.reuse, R13, RZ, 0xfc, !PT ;  /* 0x0000000d00037212 */ /* 0x040fe400078efcff */
[----:B------:R0:W-:Y:S01]  /*19a0*/  STSM.16.M88.4 [R9], R24 ;  /* 0x0000001809007844 */ /* 0x0001e20000000200 */
[----:B------:R-:W-:-:S02]  /*19b0*/  LOP3.LUT R2, R0, 0x2, R13, 0xfe, !PT ;  /* 0x0000000200027812 */ /* 0x000fc400078efe0d */
[C---:B------:R-:W-:Y:S01]  /*19c0*/  ISETP.LT.AND P1, PT, R3.reuse, UR7, !P0 ;  /* 0x0000000703007c0c */ /* 0x040fe2000c721270 */
[----:B------:R-:W-:Y:S01]  /*19d0*/  BAR.SYNC.DEFER_BLOCKING 0x0 ;  /* 0x0000000000007b1d */ /* 0x000fe20000010000 */
[----:B------:R-:W-:Y:S01]  /*19e0*/  IMAD R3, R3, UR6, RZ ;  /* 0x0000000603037c24 */ /* 0x000fe2000f8e02ff */
[----:B------:R-:W-:Y:S02]  /*19f0*/  ISETP.LT.AND P4, PT, R2, UR7, !P0 ;  /* 0x0000000702007c0c */ /* 0x000fe4000c781270 */
[----:B------:R-:W-:Y:S02]  /*1a00*/  LEA.HI.X.SX32 R22, R8, UR5, 0x1, P2 ;  /* 0x0000000508167c11 */ /* 0x000fe400090f0eff */
[C-C-:B------:R-:W-:Y:S02]  /*1a10*/  LOP3.LUT R11, R0.reuse, 0x6, R13.reuse, 0xfe, !PT ;  /* 0x00000006000b7812 */ /* 0x140fe400078efe0d */
[C-C-:B------:R-:W-:Y:S02]  /*1a20*/  LOP3.LUT R19, R0.reuse, 0xe, R13.reuse, 0xfe, !PT ;  /* 0x0000000e00137812 */ /* 0x140fe400078efe0d */
[--C-:B------:R-:W-:Y:S01]  /*1a30*/  LOP3.LUT R21, R0, 0xc, R13.reuse, 0xfe, !PT ;  /* 0x0000000c00157812 */ /* 0x100fe200078efe0d */
[----:B0-----:R-:W-:Y:S01]  /*1a40*/  IMAD R9, R2, UR6, RZ ;  /* 0x0000000602097c24 */ /* 0x001fe2000f8e02ff */
[----:B------:R-:W-:Y:S01]  /*1a50*/  LEA R2, P2, R3, R20, 0x1 ;  /* 0x0000001403027211 */ /* 0x000fe200078408ff */
[----:B------:R-:W-:Y:S01]  /*1a60*/  IMAD R18, R19, UR6, RZ ;  /* 0x0000000613127c24 */ /* 0x000fe2000f8e02ff */
[C-C-:B------:R-:W-:Y:S01]  /*1a70*/  LOP3.LUT R23, R0.reuse, 0xa, R13.reuse, 0xfe, !PT ;  /* 0x0000000a00177812 */ /* 0x140fe200078efe0d */
[----:B------:R-:W-:Y:S01]  /*1a80*/  IMAD R17, R21, UR6, RZ ;  /* 0x0000000615117c24 */ /* 0x000fe2000f8e02ff */
[----:B------:R-:W-:-:S02]  /*1a90*/  LOP3.LUT R10, R0, 0x8, R13, 0xfe, !PT ;  /* 0x00000008000a7812 */ /* 0x000fc400078efe0d */
[----:B------:R-:W-:Y:S01]  /*1aa0*/  LEA R8, P3, R9, R20, 0x1 ;  /* 0x0000001409087211 */ /* 0x000fe200078608ff */
[----:B------:R-:W-:Y:S01]  /*1ab0*/  IMAD R16, R23, UR6, RZ ;  /* 0x0000000617107c24 */ /* 0x000fe2000f8e02ff */
[-C--:B------:R-:W-:Y:S01]  /*1ac0*/  LEA.HI.X.SX32 R3, R3, R22.reuse, 0x1, P2 ;  /* 0x0000001603037211 */ /* 0x080fe200010f0eff */
[----:B------:R-:W-:Y:S01]  /*1ad0*/  IMAD R15, R10, UR6, RZ ;  /* 0x000000060a0f7c24 */ /* 0x000fe2000f8e02ff */
[----:B------:R-:W-:Y:S01]  /*1ae0*/  LOP3.LUT R0, R0, 0x4, R13, 0xfe, !PT ;  /* 0x0000000400007812 */ /* 0x000fe200078efe0d */
[----:B------:R-:W0:Y:S01]  /*1af0*/  LDS.128 R4, [R4+UR12] ;  /* 0x0000000c04047984 */ /* 0x000e220008000c00 */
[----:B------:R-:W-:Y:S01]  /*1b00*/  IMAD R13, R11, UR6, RZ ;  /* 0x000000060b0d7c24 */ /* 0x000fe2000f8e02ff */
[----:B------:R-:W-:Y:S02]  /*1b10*/  LEA.HI.X.SX32 R9, R9, R22, 0x1, P3 ;  /* 0x0000001609097211 */ /* 0x000fe400018f0eff */
[C---:B------:R-:W-:Y:S01]  /*1b20*/  ISETP.LT.AND P5, PT, R0.reuse, UR7, !P0 ;  /* 0x0000000700007c0c */ /* 0x040fe2000c7a1270 */
[----:B------:R-:W-:Y:S01]  /*1b30*/  IMAD R0, R0, UR6, RZ ;  /* 0x0000000600007c24 */ /* 0x000fe2000f8e02ff */
[----:B------:R-:W-:-:S04]  /*1b40*/  ISETP.LT.AND P3, PT, R10, UR7, !P0 ;  /* 0x000000070a007c0c */ /* 0x000fc8000c761270 */
[C---:B------:R-:W-:Y:S01]  /*1b50*/  LEA R10, P6, R0.reuse, R20, 0x1 ;  /* 0x00000014000a7211 */ /* 0x040fe200078c08ff */
[----:B0-----:R0:W-:Y:S04]  /*1b60*/  @P1 STG.E.U16 desc[UR14][R2.64], R4 ;  /* 0x0000000402001986 */ /* 0x0011e8000c10150e */
[----:B------:R1:W-:Y:S01]  /*1b70*/  @P4 STG.E.U16 desc[UR14][R8.64], R5 ;  /* 0x0000000508004986 */ /* 0x0003e2000c10150e */
[----:B------:R-:W-:Y:S02]  /*1b80*/  ISETP.LT.AND P4, PT, R11, UR7, !P0 ;  /* 0x000000070b007c0c */ /* 0x000fe4000c781270 */
[----:B------:R-:W-:Y:S02]  /*1b90*/  LEA.HI.X.SX32 R11, R0, R22, 0x1, P6 ;  /* 0x00000016000b7211 */ /* 0x000fe400030f0eff */
[----:B------:R-:W-:-:S02]  /*1ba0*/  LEA R12, P6, R16, R20, 0x1 ;  /* 0x00000014100c7211 */ /* 0x000fc400078c08ff */
[----:B------:R-:W-:Y:S01]  /*1bb0*/  PRMT R0, R6, 0x7632, R0 ;  /* 0x0000763206007816 */ /* 0x000fe20000000000 */
[----:B------:R2:W-:Y:S01]  /*1bc0*/  @P5 STG.E.U16 desc[UR14][R10.64], R6 ;  /* 0x000000060a005986 */ /* 0x0005e2000c10150e */
[-C--:B0-----:R-:W-:Y:S02]  /*1bd0*/  LEA R2, P1, R13, R20.reuse, 0x1 ;  /* 0x000000140d027211 */ /* 0x081fe400078208ff */
[----:B------:R-:W-:Y:S02]  /*1be0*/  PRMT R4, R4, 0x7632, R4 ;  /* 0x0000763204047816 */ /* 0x000fe40000000004 */
[----:B-1----:R-:W-:Y:S02]  /*1bf0*/  LEA R8, P2, R15, R20, 0x1 ;  /* 0x000000140f087211 */ /* 0x002fe400078408ff */
[----:B------:R-:W-:Y:S02]  /*1c00*/  LEA.HI.X.SX32 R3, R13, R22, 0x1, P1 ;  /* 0x000000160d037211 */ /* 0x000fe400008f0eff */
[----:B------:R-:W-:-:S02]  /*1c10*/  LEA R14, P1, R17, R20, 0x1 ;  /* 0x00000014110e7211 */ /* 0x000fc400078208ff */
[-C--:B------:R-:W-:Y:S01]  /*1c20*/  LEA.HI.X.SX32 R9, R15, R22.reuse, 0x1, P2 ;  /* 0x000000160f097211 */ /* 0x080fe200010f0eff */
[----:B------:R2:W-:Y:S01]  /*1c30*/  @P4 STG.E.U16 desc[UR14][R2.64], R7 ;  /* 0x0000000702004986 */ /* 0x0005e2000c10150e */
[----:B------:R-:W-:Y:S02]  /*1c40*/  ISETP.LT.AND P2, PT, R23, UR7, !P0 ;  /* 0x0000000717007c0c */ /* 0x000fe4000c741270 */
[-C--:B------:R-:W-:Y:S01]  /*1c50*/  LEA.HI.X.SX32 R15, R17, R22.reuse, 0x1, P1 ;  /* 0x00000016110f7211 */ /* 0x080fe200008f0eff */
[----:B------:R2:W-:Y:S01]  /*1c60*/  @P3 STG.E.U16 desc[UR14][R8.64], R4 ;  /* 0x0000000408003986 */ /* 0x0005e2000c10150e */
[----:B------:R-:W-:Y:S02]  /*1c70*/  ISETP.LT.AND P1, PT, R21, UR7, !P0 ;  /* 0x0000000715007c0c */ /* 0x000fe4000c721270 */
[----:B------:R-:W-:Y:S02]  /*1c80*/  ISETP.LT.AND P0, PT, R19, UR7, !P0 ;  /* 0x0000000713007c0c */ /* 0x000fe4000c701270 */
[----:B------:R-:W-:-:S02]  /*1c90*/  LEA.HI.X.SX32 R13, R16, R22, 0x1, P6 ;  /* 0x00000016100d7211 */ /* 0x000fc400030f0eff */
[----:B------:R-:W-:Y:S02]  /*1ca0*/  PRMT R5, R5, 0x7632, R5 ;  /* 0x0000763205057816 */ /* 0x000fe40000000005 */
[----:B------:R-:W-:-:S03]  /*1cb0*/  LEA R16, P6, R18, R20, 0x1 ;  /* 0x0000001412107211 */ /* 0x000fc600078c08ff */
[----:B------:R2:W-:Y:S01]  /*1cc0*/  @P2 STG.E.U16 desc[UR14][R12.64], R5 ;  /* 0x000000050c002986 */ /* 0x0005e2000c10150e */
[----:B------:R-:W-:-:S03]  /*1cd0*/  LEA.HI.X.SX32 R17, R18, R22, 0x1, P6 ;  /* 0x0000001612117211 */ /* 0x000fc600030f0eff */
[----:B------:R2:W-:Y:S01]  /*1ce0*/  @P1 STG.E.U16 desc[UR14][R14.64], R0 ;  /* 0x000000000e001986 */ /* 0x0005e2000c10150e */
[----:B------:R-:W-:Y:S05]  /*1cf0*/  @!P0 EXIT ;  /* 0x000000000000894d */ /* 0x000fea0003800000 */
[----:B--2---:R-:W-:-:S05]  /*1d00*/  PRMT R8, R7, 0x7632, R8 ;  /* 0x0000763207087816 */ /* 0x004fca0000000008 */
[----:B------:R-:W-:Y:S01]  /*1d10*/  STG.E.U16 desc[UR14][R16.64], R8 ;  /* 0x0000000810007986 */ /* 0x000fe2000c10150e */
[----:B------:R-:W-:Y:S05]  /*1d20*/  EXIT ;  /* 0x000000000000794d */ /* 0x000fea0003800000 */
.L_x_2:
[----:B------:R-:W-:-:S00]  /*1d30*/  BRA `(.L_x_2) ;  /* 0xfffffffc00fc7947 */ /* 0x000fc0000383ffff */
[----:B------:R-:W-:-:S00]  /*1d40*/  NOP ;  /* 0x0000000000007918 */ /* 0x000fc00000000000 */
        /* <DEDUP_REMOVED lines=11> */
.L_x_3:


//--------------------- .nv.shared.matmul_kernel  --------------------------
	.section	.nv.shared.matmul_kernel,"aw",@nobits
	.sectionflags	@""
	.align	16
	.zero		1024


//--------------------- .nv.shared.reserved.0     --------------------------
	.section	.nv.shared.reserved.0,"aw",@nobits
	.weak		__nv_reservedSMEM_offset_0_alias
	.size		__nv_reservedSMEM_offset_0_alias, 0, 0
	.other		__nv_reservedSMEM_offset_0_alias,@"STO_CUDA_RESERVED_SHARED STV_DEFAULT"
__nv_reservedSMEM_offset_0_alias:
	.zero		0


//--------------------- .nv.constant0.matmul_kernel --------------------------
	.section	.nv.constant0.matmul_kernel,"a",@progbits
	.sectionflags	@""
	.align	4
.nv.constant0.matmul_kernel:
	.zero		608


//--------------------- SYMBOLS --------------------------

	.type		.nv.reservedSmem.offset0,@object
	.size		.nv.reservedSmem.offset0,0x4
